//
// Generated by NVIDIA NVVM Compiler
//
// Compiler Build ID: CL-36424714
// Cuda compilation tools, release 13.0, V13.0.88
// Based on NVVM 20.0.0
//

.version 9.0
.target sm_100
.address_size 64

	// .globl	_Z18mahalanobis_kernelP6uchar4iii
.const .align 8 .b8 gpu_avgs[768];
.const .align 8 .b8 gpu_covs[2304];

.visible .entry _Z18mahalanobis_kernelP6uchar4iii(
	.param .u64 .ptr .align 1 _Z18mahalanobis_kernelP6uchar4iii_param_0,
	.param .u32 _Z18mahalanobis_kernelP6uchar4iii_param_1,
	.param .u32 _Z18mahalanobis_kernelP6uchar4iii_param_2,
	.param .u32 _Z18mahalanobis_kernelP6uchar4iii_param_3
)
{
	.reg .pred 	%p<26>;
	.reg .b16 	%rs<11>;
	.reg .b32 	%r<94>;
	.reg .b64 	%rd<40>;
	.reg .b64 	%fd<260>;

	ld.param.u64 	%rd10, [_Z18mahalanobis_kernelP6uchar4iii_param_0];
	ld.param.u32 	%r43, [_Z18mahalanobis_kernelP6uchar4iii_param_1];
	ld.param.u32 	%r44, [_Z18mahalanobis_kernelP6uchar4iii_param_2];
	ld.param.u32 	%r45, [_Z18mahalanobis_kernelP6uchar4iii_param_3];
	cvta.to.global.u64 	%rd1, %rd10;
	mov.u32 	%r46, %ctaid.x;
	mov.u32 	%r47, %ntid.x;
	mov.u32 	%r48, %tid.x;
	mad.lo.s32 	%r1, %r46, %r47, %r48;
	mov.u32 	%r49, %ctaid.y;
	mov.u32 	%r50, %ntid.y;
	mov.u32 	%r51, %tid.y;
	mad.lo.s32 	%r80, %r49, %r50, %r51;
	mov.u32 	%r52, %nctaid.x;
	mul.lo.s32 	%r3, %r52, %r47;
	mov.u32 	%r53, %nctaid.y;
	mul.lo.s32 	%r4, %r53, %r50;
	setp.ge.s32 	%p1, %r80, %r45;
	@%p1 bra 	$L__BB0_25;
	setp.lt.s32 	%p2, %r43, 2;
	@%p2 bra 	$L__BB0_16;
	ld.const.f64 	%fd1, [gpu_avgs+8];
	ld.const.f64 	%fd2, [gpu_avgs+16];
	add.s32 	%r60, %r43, -1;
	add.s32 	%r5, %r43, -2;
	add.s32 	%r61, %r43, 3;
	and.b32  	%r6, %r61, 3;
	ld.const.f64 	%fd3, [gpu_covs+48];
	ld.const.f64 	%fd4, [gpu_covs+8];
	ld.const.f64 	%fd5, [gpu_covs+32];
	ld.const.f64 	%fd6, [gpu_covs+56];
	ld.const.f64 	%fd7, [gpu_covs+16];
	ld.const.f64 	%fd8, [gpu_covs+40];
	ld.const.f64 	%fd9, [gpu_covs+64];
	and.b32  	%r7, %r60, 3;
	and.b32  	%r8, %r60, -4;
	and.b32  	%r9, %r61, 1;
	mov.u64 	%rd33, gpu_avgs;
	mov.u64 	%rd36, gpu_covs;
	add.s64 	%rd23, %rd33, 56;
$L__BB0_3:
	setp.lt.s32 	%p11, %r1, %r44;
	@%p11 bra 	$L__BB0_5;
$L__BB0_4:
	add.s32 	%r80, %r80, %r4;
	setp.lt.s32 	%p25, %r80, %r45;
	@%p25 bra 	$L__BB0_3;
	bra.uni 	$L__BB0_25;
$L__BB0_5:
	mul.lo.s32 	%r12, %r80, %r44;
	mov.u32 	%r81, %r1;
$L__BB0_6:
	setp.lt.u32 	%p12, %r5, 3;
	add.s32 	%r65, %r81, %r12;
	mul.wide.s32 	%rd21, %r65, 4;
	add.s64 	%rd2, %rd1, %rd21;
	.pragma "used_bytes_mask 7";
	ld.global.u32 	%r66, [%rd2];
	bfe.u32 	%r67, %r66, 0, 8;
	cvt.u16.u32 	%rs5, %r67;
	and.b16  	%rs6, %rs5, 255;
	bfe.u32 	%r68, %r66, 8, 8;
	cvt.u16.u32 	%rs7, %r68;
	and.b16  	%rs8, %rs7, 255;
	bfe.u32 	%r69, %r66, 16, 8;
	cvt.u16.u32 	%rs9, %r69;
	and.b16  	%rs10, %rs9, 255;
	cvt.rn.f64.u16 	%fd10, %rs6;
	ld.const.f64 	%fd19, [gpu_avgs];
	sub.f64 	%fd20, %fd10, %fd19;
	cvt.rn.f64.u16 	%fd11, %rs8;
	sub.f64 	%fd21, %fd11, %fd1;
	cvt.rn.f64.u16 	%fd12, %rs10;
	sub.f64 	%fd22, %fd12, %fd2;
	ld.const.f64 	%fd23, [gpu_covs];
	fma.rn.f64 	%fd24, %fd23, %fd20, 0d0000000000000000;
	ld.const.f64 	%fd25, [gpu_covs+24];
	fma.rn.f64 	%fd26, %fd25, %fd21, %fd24;
	fma.rn.f64 	%fd27, %fd3, %fd22, %fd26;
	mul.f64 	%fd28, %fd20, %fd27;
	mov.f64 	%fd29, 0d0000000000000000;
	sub.f64 	%fd30, %fd29, %fd28;
	fma.rn.f64 	%fd31, %fd4, %fd20, 0d0000000000000000;
	fma.rn.f64 	%fd32, %fd5, %fd21, %fd31;
	fma.rn.f64 	%fd33, %fd6, %fd22, %fd32;
	mul.f64 	%fd34, %fd21, %fd33;
	sub.f64 	%fd35, %fd30, %fd34;
	fma.rn.f64 	%fd36, %fd7, %fd20, 0d0000000000000000;
	fma.rn.f64 	%fd37, %fd8, %fd21, %fd36;
	fma.rn.f64 	%fd38, %fd9, %fd22, %fd37;
	mul.f64 	%fd39, %fd22, %fd38;
	sub.f64 	%fd259, %fd35, %fd39;
	mov.b32 	%r90, 0;
	mov.b32 	%r88, 1;
	@%p12 bra 	$L__BB0_10;
	mov.u64 	%rd25, gpu_covs;
	add.s64 	%rd38, %rd25, 176;
	mov.b32 	%r82, 0;
	mov.u64 	%rd39, %rd23;
	mov.u32 	%r90, %r82;
$L__BB0_8:
	.pragma "nounroll";
	add.s32 	%r71, %r82, 1;
	ld.const.f64 	%fd40, [%rd39+-32];
	sub.f64 	%fd41, %fd10, %fd40;
	ld.const.f64 	%fd42, [%rd39+-24];
	sub.f64 	%fd43, %fd11, %fd42;
	ld.const.f64 	%fd44, [%rd39+-16];
	sub.f64 	%fd45, %fd12, %fd44;
	ld.const.f64 	%fd46, [%rd38+-104];
	fma.rn.f64 	%fd47, %fd46, %fd41, 0d0000000000000000;
	ld.const.f64 	%fd48, [%rd38+-80];
	fma.rn.f64 	%fd49, %fd48, %fd43, %fd47;
	ld.const.f64 	%fd50, [%rd38+-56];
	fma.rn.f64 	%fd51, %fd50, %fd45, %fd49;
	mul.f64 	%fd52, %fd41, %fd51;
	mov.f64 	%fd53, 0d0000000000000000;
	sub.f64 	%fd54, %fd53, %fd52;
	ld.const.f64 	%fd55, [%rd38+-96];
	fma.rn.f64 	%fd56, %fd55, %fd41, 0d0000000000000000;
	ld.const.f64 	%fd57, [%rd38+-72];
	fma.rn.f64 	%fd58, %fd57, %fd43, %fd56;
	ld.const.f64 	%fd59, [%rd38+-48];
	fma.rn.f64 	%fd60, %fd59, %fd45, %fd58;
	mul.f64 	%fd61, %fd43, %fd60;
	sub.f64 	%fd62, %fd54, %fd61;
	ld.const.f64 	%fd63, [%rd38+-88];
	fma.rn.f64 	%fd64, %fd63, %fd41, 0d0000000000000000;
	ld.const.f64 	%fd65, [%rd38+-64];
	fma.rn.f64 	%fd66, %fd65, %fd43, %fd64;
	ld.const.f64 	%fd67, [%rd38+-40];
	fma.rn.f64 	%fd68, %fd67, %fd45, %fd66;
	mul.f64 	%fd69, %fd45, %fd68;
	sub.f64 	%fd70, %fd62, %fd69;
	setp.gt.f64 	%p13, %fd70, %fd259;
	selp.b32 	%r72, %r71, %r90, %p13;
	selp.f64 	%fd71, %fd70, %fd259, %p13;
	ld.const.f64 	%fd72, [%rd39+-8];
	sub.f64 	%fd73, %fd10, %fd72;
	ld.const.f64 	%fd74, [%rd39];
	sub.f64 	%fd75, %fd11, %fd74;
	ld.const.f64 	%fd76, [%rd39+8];
	sub.f64 	%fd77, %fd12, %fd76;
	ld.const.f64 	%fd78, [%rd38+-32];
	fma.rn.f64 	%fd79, %fd78, %fd73, 0d0000000000000000;
	ld.const.f64 	%fd80, [%rd38+-8];
	fma.rn.f64 	%fd81, %fd80, %fd75, %fd79;
	ld.const.f64 	%fd82, [%rd38+16];
	fma.rn.f64 	%fd83, %fd82, %fd77, %fd81;
	mul.f64 	%fd84, %fd73, %fd83;
	sub.f64 	%fd85, %fd53, %fd84;
	ld.const.f64 	%fd86, [%rd38+-24];
	fma.rn.f64 	%fd87, %fd86, %fd73, 0d0000000000000000;
	ld.const.f64 	%fd88, [%rd38];
	fma.rn.f64 	%fd89, %fd88, %fd75, %fd87;
	ld.const.f64 	%fd90, [%rd38+24];
	fma.rn.f64 	%fd91, %fd90, %fd77, %fd89;
	mul.f64 	%fd92, %fd75, %fd91;
	sub.f64 	%fd93, %fd85, %fd92;
	ld.const.f64 	%fd94, [%rd38+-16];
	fma.rn.f64 	%fd95, %fd94, %fd73, 0d0000000000000000;
	ld.const.f64 	%fd96, [%rd38+8];
	fma.rn.f64 	%fd97, %fd96, %fd75, %fd95;
	ld.const.f64 	%fd98, [%rd38+32];
	fma.rn.f64 	%fd99, %fd98, %fd77, %fd97;
	mul.f64 	%fd100, %fd77, %fd99;
	sub.f64 	%fd101, %fd93, %fd100;
	setp.gt.f64 	%p14, %fd101, %fd71;
	add.s32 	%r73, %r82, 2;
	selp.b32 	%r74, %r73, %r72, %p14;
	selp.f64 	%fd102, %fd101, %fd71, %p14;
	ld.const.f64 	%fd103, [%rd39+16];
	sub.f64 	%fd104, %fd10, %fd103;
	ld.const.f64 	%fd105, [%rd39+24];
	sub.f64 	%fd106, %fd11, %fd105;
	ld.const.f64 	%fd107, [%rd39+32];
	sub.f64 	%fd108, %fd12, %fd107;
	ld.const.f64 	%fd109, [%rd38+40];
	fma.rn.f64 	%fd110, %fd109, %fd104, 0d0000000000000000;
	ld.const.f64 	%fd111, [%rd38+64];
	fma.rn.f64 	%fd112, %fd111, %fd106, %fd110;
	ld.const.f64 	%fd113, [%rd38+88];
	fma.rn.f64 	%fd114, %fd113, %fd108, %fd112;
	mul.f64 	%fd115, %fd104, %fd114;
	sub.f64 	%fd116, %fd53, %fd115;
	ld.const.f64 	%fd117, [%rd38+48];
	fma.rn.f64 	%fd118, %fd117, %fd104, 0d0000000000000000;
	ld.const.f64 	%fd119, [%rd38+72];
	fma.rn.f64 	%fd120, %fd119, %fd106, %fd118;
	ld.const.f64 	%fd121, [%rd38+96];
	fma.rn.f64 	%fd122, %fd121, %fd108, %fd120;
	mul.f64 	%fd123, %fd106, %fd122;
	sub.f64 	%fd124, %fd116, %fd123;
	ld.const.f64 	%fd125, [%rd38+56];
	fma.rn.f64 	%fd126, %fd125, %fd104, 0d0000000000000000;
	ld.const.f64 	%fd127, [%rd38+80];
	fma.rn.f64 	%fd128, %fd127, %fd106, %fd126;
	ld.const.f64 	%fd129, [%rd38+104];
	fma.rn.f64 	%fd130, %fd129, %fd108, %fd128;
	mul.f64 	%fd131, %fd108, %fd130;
	sub.f64 	%fd132, %fd124, %fd131;
	setp.gt.f64 	%p15, %fd132, %fd102;
	add.s32 	%r75, %r82, 3;
	selp.b32 	%r76, %r75, %r74, %p15;
	selp.f64 	%fd133, %fd132, %fd102, %p15;
	ld.const.f64 	%fd134, [%rd39+40];
	sub.f64 	%fd135, %fd10, %fd134;
	ld.const.f64 	%fd136, [%rd39+48];
	sub.f64 	%fd137, %fd11, %fd136;
	ld.const.f64 	%fd138, [%rd39+56];
	sub.f64 	%fd139, %fd12, %fd138;
	ld.const.f64 	%fd140, [%rd38+112];
	fma.rn.f64 	%fd141, %fd140, %fd135, 0d0000000000000000;
	ld.const.f64 	%fd142, [%rd38+136];
	fma.rn.f64 	%fd143, %fd142, %fd137, %fd141;
	ld.const.f64 	%fd144, [%rd38+160];
	fma.rn.f64 	%fd145, %fd144, %fd139, %fd143;
	mul.f64 	%fd146, %fd135, %fd145;
	sub.f64 	%fd147, %fd53, %fd146;
	ld.const.f64 	%fd148, [%rd38+120];
	fma.rn.f64 	%fd149, %fd148, %fd135, 0d0000000000000000;
	ld.const.f64 	%fd150, [%rd38+144];
	fma.rn.f64 	%fd151, %fd150, %fd137, %fd149;
	ld.const.f64 	%fd152, [%rd38+168];
	fma.rn.f64 	%fd153, %fd152, %fd139, %fd151;
	mul.f64 	%fd154, %fd137, %fd153;
	sub.f64 	%fd155, %fd147, %fd154;
	ld.const.f64 	%fd156, [%rd38+128];
	fma.rn.f64 	%fd157, %fd156, %fd135, 0d0000000000000000;
	ld.const.f64 	%fd158, [%rd38+152];
	fma.rn.f64 	%fd159, %fd158, %fd137, %fd157;
	ld.const.f64 	%fd160, [%rd38+176];
	fma.rn.f64 	%fd161, %fd160, %fd139, %fd159;
	mul.f64 	%fd162, %fd139, %fd161;
	sub.f64 	%fd163, %fd155, %fd162;
	setp.gt.f64 	%p16, %fd163, %fd133;
	add.s32 	%r82, %r82, 4;
	selp.b32 	%r90, %r82, %r76, %p16;
	selp.f64 	%fd259, %fd163, %fd133, %p16;
	add.s64 	%rd39, %rd39, 96;
	add.s64 	%rd38, %rd38, 288;
	setp.ne.s32 	%p17, %r82, %r8;
	@%p17 bra 	$L__BB0_8;
	add.s32 	%r88, %r82, 1;
$L__BB0_10:
	setp.eq.s32 	%p18, %r7, 0;
	@%p18 bra 	$L__BB0_15;
	setp.eq.s32 	%p19, %r6, 1;
	@%p19 bra 	$L__BB0_13;
	mul.wide.u32 	%rd26, %r88, 24;
	add.s64 	%rd28, %rd33, %rd26;
	ld.const.f64 	%fd164, [%rd28];
	sub.f64 	%fd165, %fd10, %fd164;
	ld.const.f64 	%fd166, [%rd28+8];
	sub.f64 	%fd167, %fd11, %fd166;
	ld.const.f64 	%fd168, [%rd28+16];
	sub.f64 	%fd169, %fd12, %fd168;
	mul.wide.u32 	%rd29, %r88, 72;
	add.s64 	%rd31, %rd36, %rd29;
	ld.const.f64 	%fd170, [%rd31];
	fma.rn.f64 	%fd171, %fd170, %fd165, 0d0000000000000000;
	ld.const.f64 	%fd172, [%rd31+24];
	fma.rn.f64 	%fd173, %fd172, %fd167, %fd171;
	ld.const.f64 	%fd174, [%rd31+48];
	fma.rn.f64 	%fd175, %fd174, %fd169, %fd173;
	mul.f64 	%fd176, %fd165, %fd175;
	mov.f64 	%fd177, 0d0000000000000000;
	sub.f64 	%fd178, %fd177, %fd176;
	ld.const.f64 	%fd179, [%rd31+8];
	fma.rn.f64 	%fd180, %fd179, %fd165, 0d0000000000000000;
	ld.const.f64 	%fd181, [%rd31+32];
	fma.rn.f64 	%fd182, %fd181, %fd167, %fd180;
	ld.const.f64 	%fd183, [%rd31+56];
	fma.rn.f64 	%fd184, %fd183, %fd169, %fd182;
	mul.f64 	%fd185, %fd167, %fd184;
	sub.f64 	%fd186, %fd178, %fd185;
	ld.const.f64 	%fd187, [%rd31+16];
	fma.rn.f64 	%fd188, %fd187, %fd165, 0d0000000000000000;
	ld.const.f64 	%fd189, [%rd31+40];
	fma.rn.f64 	%fd190, %fd189, %fd167, %fd188;
	ld.const.f64 	%fd191, [%rd31+64];
	fma.rn.f64 	%fd192, %fd191, %fd169, %fd190;
	mul.f64 	%fd193, %fd169, %fd192;
	sub.f64 	%fd194, %fd186, %fd193;
	setp.gt.f64 	%p20, %fd194, %fd259;
	selp.b32 	%r78, %r88, %r90, %p20;
	selp.f64 	%fd195, %fd194, %fd259, %p20;
	add.s32 	%r79, %r88, 1;
	ld.const.f64 	%fd196, [%rd28+24];
	sub.f64 	%fd197, %fd10, %fd196;
	ld.const.f64 	%fd198, [%rd28+32];
	sub.f64 	%fd199, %fd11, %fd198;
	ld.const.f64 	%fd200, [%rd28+40];
	sub.f64 	%fd201, %fd12, %fd200;
	ld.const.f64 	%fd202, [%rd31+72];
	fma.rn.f64 	%fd203, %fd202, %fd197, 0d0000000000000000;
	ld.const.f64 	%fd204, [%rd31+96];
	fma.rn.f64 	%fd205, %fd204, %fd199, %fd203;
	ld.const.f64 	%fd206, [%rd31+120];
	fma.rn.f64 	%fd207, %fd206, %fd201, %fd205;
	mul.f64 	%fd208, %fd197, %fd207;
	sub.f64 	%fd209, %fd177, %fd208;
	ld.const.f64 	%fd210, [%rd31+80];
	fma.rn.f64 	%fd211, %fd210, %fd197, 0d0000000000000000;
	ld.const.f64 	%fd212, [%rd31+104];
	fma.rn.f64 	%fd213, %fd212, %fd199, %fd211;
	ld.const.f64 	%fd214, [%rd31+128];
	fma.rn.f64 	%fd215, %fd214, %fd201, %fd213;
	mul.f64 	%fd216, %fd199, %fd215;
	sub.f64 	%fd217, %fd209, %fd216;
	ld.const.f64 	%fd218, [%rd31+88];
	fma.rn.f64 	%fd219, %fd218, %fd197, 0d0000000000000000;
	ld.const.f64 	%fd220, [%rd31+112];
	fma.rn.f64 	%fd221, %fd220, %fd199, %fd219;
	ld.const.f64 	%fd222, [%rd31+136];
	fma.rn.f64 	%fd223, %fd222, %fd201, %fd221;
	mul.f64 	%fd224, %fd201, %fd223;
	sub.f64 	%fd225, %fd217, %fd224;
	setp.gt.f64 	%p21, %fd225, %fd195;
	selp.b32 	%r90, %r79, %r78, %p21;
	selp.f64 	%fd259, %fd225, %fd195, %p21;
	add.s32 	%r88, %r88, 2;
$L__BB0_13:
	setp.eq.s32 	%p22, %r9, 0;
	@%p22 bra 	$L__BB0_15;
	mul.wide.u32 	%rd32, %r88, 24;
	add.s64 	%rd34, %rd33, %rd32;
	ld.const.f64 	%fd226, [%rd34];
	sub.f64 	%fd227, %fd10, %fd226;
	ld.const.f64 	%fd228, [%rd34+8];
	sub.f64 	%fd229, %fd11, %fd228;
	ld.const.f64 	%fd230, [%rd34+16];
	sub.f64 	%fd231, %fd12, %fd230;
	mul.wide.u32 	%rd35, %r88, 72;
	add.s64 	%rd37, %rd36, %rd35;
	ld.const.f64 	%fd232, [%rd37];
	fma.rn.f64 	%fd233, %fd232, %fd227, 0d0000000000000000;
	ld.const.f64 	%fd234, [%rd37+24];
	fma.rn.f64 	%fd235, %fd234, %fd229, %fd233;
	ld.const.f64 	%fd236, [%rd37+48];
	fma.rn.f64 	%fd237, %fd236, %fd231, %fd235;
	mul.f64 	%fd238, %fd227, %fd237;
	mov.f64 	%fd239, 0d0000000000000000;
	sub.f64 	%fd240, %fd239, %fd238;
	ld.const.f64 	%fd241, [%rd37+8];
	fma.rn.f64 	%fd242, %fd241, %fd227, 0d0000000000000000;
	ld.const.f64 	%fd243, [%rd37+32];
	fma.rn.f64 	%fd244, %fd243, %fd229, %fd242;
	ld.const.f64 	%fd245, [%rd37+56];
	fma.rn.f64 	%fd246, %fd245, %fd231, %fd244;
	mul.f64 	%fd247, %fd229, %fd246;
	sub.f64 	%fd248, %fd240, %fd247;
	ld.const.f64 	%fd249, [%rd37+16];
	fma.rn.f64 	%fd250, %fd249, %fd227, 0d0000000000000000;
	ld.const.f64 	%fd251, [%rd37+40];
	fma.rn.f64 	%fd252, %fd251, %fd229, %fd250;
	ld.const.f64 	%fd253, [%rd37+64];
	fma.rn.f64 	%fd254, %fd253, %fd231, %fd252;
	mul.f64 	%fd255, %fd231, %fd254;
	sub.f64 	%fd256, %fd248, %fd255;
	setp.gt.f64 	%p23, %fd256, %fd259;
	selp.b32 	%r90, %r88, %r90, %p23;
$L__BB0_15:
	st.global.u8 	[%rd2+3], %r90;
	add.s32 	%r81, %r81, %r3;
	setp.lt.s32 	%p24, %r81, %r44;
	@%p24 bra 	$L__BB0_6;
	bra.uni 	$L__BB0_4;
$L__BB0_16:
	add.s32 	%r30, %r1, %r3;
	max.s32 	%r54, %r44, %r30;
	setp.lt.s32 	%p3, %r30, %r44;
	selp.u32 	%r31, 1, 0, %p3;
	add.s32 	%r55, %r30, %r31;
	sub.s32 	%r32, %r54, %r55;
	add.s32 	%r33, %r30, %r3;
	add.s32 	%r34, %r33, %r3;
	div.u32 	%r56, %r32, %r3;
	add.s32 	%r37, %r56, %r31;
	mul.wide.s32 	%rd17, %r3, 4;
$L__BB0_17:
	setp.ge.s32 	%p4, %r1, %r44;
	@%p4 bra 	$L__BB0_24;
	mul.lo.s32 	%r36, %r80, %r44;
	and.b32  	%r38, %r37, 3;
	setp.eq.s32 	%p5, %r38, 3;
	mov.u32 	%r92, %r1;
	@%p5 bra 	$L__BB0_22;
	add.s32 	%r57, %r1, %r36;
	mul.wide.s32 	%rd11, %r57, 4;
	add.s64 	%rd12, %rd1, %rd11;
	add.s64 	%rd7, %rd12, 3;
	mov.b16 	%rs1, 0;
	st.global.u8 	[%rd12+3], %rs1;
	setp.eq.s32 	%p6, %r38, 0;
	mov.u32 	%r92, %r30;
	@%p6 bra 	$L__BB0_22;
	add.s64 	%rd9, %rd7, %rd17;
	mov.b16 	%rs2, 0;
	st.global.u8 	[%rd9], %rs2;
	setp.eq.s32 	%p7, %r38, 1;
	mov.u32 	%r92, %r33;
	@%p7 bra 	$L__BB0_22;
	add.s64 	%rd13, %rd9, %rd17;
	mov.b16 	%rs3, 0;
	st.global.u8 	[%rd13], %rs3;
	mov.u32 	%r92, %r34;
$L__BB0_22:
	setp.lt.u32 	%p8, %r37, 3;
	@%p8 bra 	$L__BB0_24;
$L__BB0_23:
	add.s32 	%r58, %r92, %r36;
	mul.wide.s32 	%rd14, %r58, 4;
	add.s64 	%rd15, %rd1, %rd14;
	add.s64 	%rd16, %rd15, 3;
	mov.b16 	%rs4, 0;
	st.global.u8 	[%rd15+3], %rs4;
	add.s64 	%rd18, %rd16, %rd17;
	st.global.u8 	[%rd18], %rs4;
	add.s64 	%rd19, %rd18, %rd17;
	st.global.u8 	[%rd19], %rs4;
	add.s64 	%rd20, %rd19, %rd17;
	st.global.u8 	[%rd20], %rs4;
	shl.b32 	%r59, %r3, 2;
	add.s32 	%r92, %r59, %r92;
	setp.lt.s32 	%p9, %r92, %r44;
	@%p9 bra 	$L__BB0_23;
$L__BB0_24:
	add.s32 	%r80, %r80, %r4;
	setp.lt.s32 	%p10, %r80, %r45;
	@%p10 bra 	$L__BB0_17;
$L__BB0_25:
	ret;

}


// ===== COMPILED SASS (sm_100) =====

	.target	sm_100

	.elftype	@"ET_EXEC"


//--------------------- .note.nv.tkinfo           --------------------------
	.section	.note.nv.tkinfo,"",@"SHT_NOTE"
	.sectionflags	@"SHF_NOTE_NV_TKINFO"
	.tkinfo
        /*0018*/ 	.word	0x00000002
        /*0030*/ 	.string	""
        /*0030*/ 	.string	"ptxas"
        /*0030*/ 	.string	"Cuda compilation tools, release 13.0, V13.0.88"
        /*0030*/ 	.string	"Build cuda_13.0.r13.0/compiler.36424714_0"
        /*0030*/ 	.string	"-arch sm_100 -m 64 "



//--------------------- .note.nv.cuinfo           --------------------------
	.section	.note.nv.cuinfo,"",@"SHT_NOTE"
	.sectionflags	@"SHF_NOTE_NV_CUINFO"
        /*0018*/ 	.short	0x0002
        /*001a*/ 	.short	0x0064
        /*001c*/ 	.short	0x0082
	.zero		2


//--------------------- .nv.info                  --------------------------
	.section	.nv.info,"",@"SHT_CUDA_INFO"
	.align	4


	//----- nvinfo : EIATTR_REGCOUNT
	.align		4
        /*0000*/ 	.byte	0x04, 0x2f
        /*0002*/ 	.short	(.L_3 - .L_2)
	.align		4
.L_2:
        /*0004*/ 	.word	index@(_Z18mahalanobis_kernelP6uchar4iii)
        /*0008*/ 	.word	0x00000028


	//----- nvinfo : EIATTR_FRAME_SIZE
	.align		4
.L_3:
        /*000c*/ 	.byte	0x04, 0x11
        /*000e*/ 	.short	(.L_5 - .L_4)
	.align		4
.L_4:
        /*0010*/ 	.word	index@(_Z18mahalanobis_kernelP6uchar4iii)
        /*0014*/ 	.word	0x00000000


	//----- nvinfo : EIATTR_MIN_STACK_SIZE
	.align		4
.L_5:
        /*0018*/ 	.byte	0x04, 0x12
        /*001a*/ 	.short	(.L_7 - .L_6)
	.align		4
.L_6:
        /*001c*/ 	.word	index@(_Z18mahalanobis_kernelP6uchar4iii)
        /*0020*/ 	.word	0x00000000
.L_7:


//--------------------- .nv.compat                --------------------------
	.section	.nv.compat,"",@"SHT_CUDA_COMPAT_INFO"
	.align	4
        /*0000*/ 	.byte	0x02, 0x09, 0x00, 0x00, 0x02, 0x02, 0x01, 0x00, 0x02, 0x05, 0x05, 0x00, 0x03, 0x07, 0x01, 0x01
        /*0010*/ 	.byte	0x02, 0x03, 0x00, 0x00, 0x02, 0x06, 0x01, 0x00, 0x04, 0x0b, 0x08, 0x00, 0x01, 0x00, 0x00, 0x00
        /*0020*/ 	.byte	0x00, 0x00, 0x00, 0x00


//--------------------- .nv.info._Z18mahalanobis_kernelP6uchar4iii --------------------------
	.section	.nv.info._Z18mahalanobis_kernelP6uchar4iii,"",@"SHT_CUDA_INFO"
	.sectionflags	@""
	.align	4


	//----- nvinfo : EIATTR_CUDA_API_VERSION
	.align		4
        /*0000*/ 	.byte	0x04, 0x37
        /*0002*/ 	.short	(.L_9 - .L_8)
.L_8:
        /*0004*/ 	.word	0x00000082


	//----- nvinfo : EIATTR_KPARAM_INFO
	.align		4
.L_9:
        /*0008*/ 	.byte	0x04, 0x17
        /*000a*/ 	.short	(.L_11 - .L_10)
.L_10:
        /*000c*/ 	.word	0x00000000
        /*0010*/ 	.short	0x0003
        /*0012*/ 	.short	0x0010
        /*0014*/ 	.byte	0x00, 0xf0, 0x11, 0x00


	//----- nvinfo : EIATTR_KPARAM_INFO
	.align		4
.L_11:
        /*0018*/ 	.byte	0x04, 0x17
        /*001a*/ 	.short	(.L_13 - .L_12)
.L_12:
        /*001c*/ 	.word	0x00000000
        /*0020*/ 	.short	0x0002
        /*0022*/ 	.short	0x000c
        /*0024*/ 	.byte	0x00, 0xf0, 0x11, 0x00


	//----- nvinfo : EIATTR_KPARAM_INFO
	.align		4
.L_13:
        /*0028*/ 	.byte	0x04, 0x17
        /*002a*/ 	.short	(.L_15 - .L_14)
.L_14:
        /*002c*/ 	.word	0x00000000
        /*0030*/ 	.short	0x0001
        /*0032*/ 	.short	0x0008
        /*0034*/ 	.byte	0x00, 0xf0, 0x11, 0x00


	//----- nvinfo : EIATTR_KPARAM_INFO
	.align		4
.L_15:
        /*0038*/ 	.byte	0x04, 0x17
        /*003a*/ 	.short	(.L_17 - .L_16)
.L_16:
        /*003c*/ 	.word	0x00000000
        /*0040*/ 	.short	0x0000
        /*0042*/ 	.short	0x0000
        /*0044*/ 	.byte	0x00, 0xf5, 0x21, 0x00


	//----- nvinfo : EIATTR_SPARSE_MMA_MASK
	.align		4
.L_17:
        /*0048*/ 	.byte	0x03, 0x50
        /*004a*/ 	.short	0x0000


	//----- nvinfo : EIATTR_MAXREG_COUNT
	.align		4
        /*004c*/ 	.byte	0x03, 0x1b
        /*004e*/ 	.short	0x00ff


	//----- nvinfo : EIATTR_MERCURY_ISA_VERSION
	.align		4
        /*0050*/ 	.byte	0x03, 0x5f
        /*0052*/ 	.short	0x0101


	//----- nvinfo : EIATTR_UNUSED_LOAD_BYTE_OFFSET
	.align		4
        /*0054*/ 	.byte	0x04, 0x44
        /*0056*/ 	.short	(.L_19 - .L_18)


	//   ....[0]....
.L_18:
        /*0058*/ 	.word	0x00000270
        /*005c*/ 	.word	0x00000007


	//----- nvinfo : EIATTR_VRC_CTA_INIT_COUNT
	.align		4
.L_19:
        /*0060*/ 	.byte	0x02, 0x4a
	.zero		1
	.zero		1


	//----- nvinfo : EIATTR_EXIT_INSTR_OFFSETS
	.align		4
        /*0064*/ 	.byte	0x04, 0x1c
        /*0066*/ 	.short	(.L_21 - .L_20)


	//   ....[0]....
.L_20:
        /*0068*/ 	.word	0x000000f0


	//   ....[1]....
        /*006c*/ 	.word	0x000013f0


	//   ....[2]....
        /*0070*/ 	.word	0x00001870


	//----- nvinfo : EIATTR_CRS_STACK_SIZE
	.align		4
.L_21:
        /*0074*/ 	.byte	0x04, 0x1e
        /*0076*/ 	.short	(.L_23 - .L_22)
.L_22:
        /*0078*/ 	.word	0x00000000


	//----- nvinfo : EIATTR_CBANK_PARAM_SIZE
	.align		4
.L_23:
        /*007c*/ 	.byte	0x03, 0x19
        /*007e*/ 	.short	0x0014


	//----- nvinfo : EIATTR_PARAM_CBANK
	.align		4
        /*0080*/ 	.byte	0x04, 0x0a
        /*0082*/ 	.short	(.L_25 - .L_24)
	.align		4
.L_24:
        /*0084*/ 	.word	index@(.nv.constant0._Z18mahalanobis_kernelP6uchar4iii)
        /*0088*/ 	.short	0x0380
        /*008a*/ 	.short	0x0014


	//----- nvinfo : EIATTR_SW_WAR
	.align		4
.L_25:
        /*008c*/ 	.byte	0x04, 0x36
        /*008e*/ 	.short	(.L_27 - .L_26)
.L_26:
        /*0090*/ 	.word	0x00000008
.L_27:


//--------------------- .nv.callgraph             --------------------------
	.section	.nv.callgraph,"",@"SHT_CUDA_CALLGRAPH"
	.align	4
	.sectionentsize	8
	.align		4
        /*0000*/ 	.word	0x00000000
	.align		4
        /*0004*/ 	.word	0xffffffff
	.align		4
        /*0008*/ 	.word	0x00000000
	.align		4
        /*000c*/ 	.word	0xfffffffe
	.align		4
        /*0010*/ 	.word	0x00000000
	.align		4
        /*0014*/ 	.word	0xfffffffd
	.align		4
        /*0018*/ 	.word	0x00000000
	.align		4
        /*001c*/ 	.word	0xfffffffc


//--------------------- .nv.constant3             --------------------------
	.section	.nv.constant3,"a",@progbits
	.align	8
.nv.constant3:
	.type		gpu_avgs,@object
	.size		gpu_avgs,(gpu_covs - gpu_avgs)
gpu_avgs:
	.zero		768
	.type		gpu_covs,@object
	.size		gpu_covs,(.L_1 - gpu_covs)
gpu_covs:
	.zero		2304
.L_1:


//--------------------- .text._Z18mahalanobis_kernelP6uchar4iii --------------------------
	.section	.text._Z18mahalanobis_kernelP6uchar4iii,"ax",@progbits
	.align	128
        .global         _Z18mahalanobis_kernelP6uchar4iii
        .type           _Z18mahalanobis_kernelP6uchar4iii,@function
        .size           _Z18mahalanobis_kernelP6uchar4iii,(.L_x_16 - _Z18mahalanobis_kernelP6uchar4iii)
        .other          _Z18mahalanobis_kernelP6uchar4iii,@"STO_CUDA_ENTRY STV_DEFAULT"
_Z18mahalanobis_kernelP6uchar4iii:
.text._Z18mahalanobis_kernelP6uchar4iii:
[----:B------:R-:W-:Y:S01]  /*0000*/  LDC R1, c[0x0][0x37c] ;  /* 0x0000df00ff017b82 */ /* 0x000fe20000000800 */
[----:B------:R-:W0:Y:S07]  /*0010*/  S2R R5, SR_TID.Y ;  /* 0x0000000000057919 */ /* 0x000e2e0000002200 */
[----:B------:R-:W1:Y:S01]  /*0020*/  LDC R3, c[0x0][0x360] ;  /* 0x0000d800ff037b82 */ /* 0x000e620000000800 */
[----:B------:R-:W2:Y:S01]  /*0030*/  LDCU UR8, c[0x0][0x390] ;  /* 0x00007200ff0877ac */ /* 0x000ea20008000800 */
[----:B------:R-:W1:Y:S06]  /*0040*/  S2R R0, SR_TID.X ;  /* 0x0000000000007919 */ /* 0x000e6c0000002100 */
[----:B------:R-:W0:Y:S08]  /*0050*/  S2UR UR5, SR_CTAID.Y ;  /* 0x00000000000579c3 */ /* 0x000e300000002600 */
[----:B------:R-:W0:Y:S01]  /*0060*/  LDC R2, c[0x0][0x364] ;  /* 0x0000d900ff027b82 */ /* 0x000e220000000800 */
[----:B------:R-:W3:Y:S01]  /*0070*/  LDCU UR6, c[0x0][0x370] ;  /* 0x00006e00ff0677ac */ /* 0x000ee20008000800 */
[----:B------:R-:W4:Y:S06]  /*0080*/  LDCU UR7, c[0x0][0x374] ;  /* 0x00006e80ff0777ac */ /* 0x000f2c0008000800 */
[----:B------:R-:W1:Y:S01]  /*0090*/  S2UR UR4, SR_CTAID.X ;  /* 0x00000000000479c3 */ /* 0x000e620000002500 */
[----:B0-----:R-:W-:-:S02]  /*00a0*/  IMAD R5, R2, UR5, R5 ;  /* 0x0000000502057c24 */ /* 0x001fc4000f8e0205 */
[----:B----4-:R-:W-:-:S03]  /*00b0*/  IMAD R2, R2, UR7, RZ ;  /* 0x0000000702027c24 */ /* 0x010fc6000f8e02ff */
[----:B--2---:R-:W-:Y:S01]  /*00c0*/  ISETP.GE.AND P0, PT, R5, UR8, PT ;  /* 0x0000000805007c0c */ /* 0x004fe2000bf06270 */
[C---:B-1----:R-:W-:Y:S02]  /*00d0*/  IMAD R0, R3.reuse, UR4, R0 ;  /* 0x0000000403007c24 */ /* 0x042fe4000f8e0200 */
[----:B---3--:R-:W-:-:S10]  /*00e0*/  IMAD R3, R3, UR6, RZ ;  /* 0x0000000603037c24 */ /* 0x008fd4000f8e02ff */
[----:B------:R-:W-:Y:S05]  /*00f0*/  @P0 EXIT ;  /* 0x000000000000094d */ /* 0x000fea0003800000 */
[----:B------:R-:W0:Y:S01]  /*0100*/  LDCU UR6, c[0x0][0x388] ;  /* 0x00007100ff0677ac */ /* 0x000e220008000800 */
[----:B------:R-:W1:Y:S01]  /*0110*/  LDCU.64 UR8, c[0x0][0x358] ;  /* 0x00006b00ff0877ac */ /* 0x000e620008000a00 */
[----:B0-----:R-:W-:-:S09]  /*0120*/  UISETP.GE.AND UP0, UPT, UR6, 0x2, UPT ;  /* 0x000000020600788c */ /* 0x001fd2000bf06270 */
[----:B-1----:R-:W-:Y:S05]  /*0130*/  BRA.U !UP0, `(.L_x_0) ;  /* 0x0000001108b07547 */ /* 0x002fea000b800000 */
[----:B------:R-:W-:-:S04]  /*0140*/  UIADD3 UR4, UPT, UPT, UR6, 0x3, URZ ;  /* 0x0000000306047890 */ /* 0x000fc8000fffe0ff */
[----:B------:R-:W-:Y:S02]  /*0150*/  ULOP3.LUT UR5, UR4, 0x3, URZ, 0xc0, !UPT ;  /* 0x0000000304057892 */ /* 0x000fe4000f8ec0ff */
[----:B------:R-:W-:Y:S02]  /*0160*/  UIADD3 UR4, UPT, UPT, UR6, -0x1, URZ ;  /* 0xffffffff06047890 */ /* 0x000fe4000fffe0ff */
[----:B------:R-:W-:-:S11]  /*0170*/  UISETP.NE.AND UP0, UPT, UR5, 0x1, UPT ;  /* 0x000000010500788c */ /* 0x000fd6000bf05270 */
.L_x_8:
[----:B0-----:R-:W0:Y:S01]  /*0180*/  LDCU UR5, c[0x0][0x38c] ;  /* 0x00007180ff0577ac */ /* 0x001e220008000800 */
[----:B------:R-:W-:Y:S01]  /*0190*/  BSSY.RECONVERGENT B0, `(.L_x_1) ;  /* 0x0000121000007945 */ /* 0x000fe20003800200 */
[----:B0-----:R-:W-:-:S13]  /*01a0*/  ISETP.GE.AND P0, PT, R0, UR5, PT ;  /* 0x0000000500007c0c */ /* 0x001fda000bf06270 */
[----:B------:R-:W-:Y:S05]  /*01b0*/  @P0 BRA `(.L_x_2) ;  /* 0x0000001000780947 */ /* 0x000fea0003800000 */
[----:B------:R-:W-:-:S07]  /*01c0*/  IMAD.MOV.U32 R4, RZ, RZ, R0 ;  /* 0x000000ffff047224 */ /* 0x000fce00078e0000 */
.L_x_7:
[----:B0-----:R-:W0:Y:S01]  /*01d0*/  LDC.64 R6, c[0x0][0x380] ;  /* 0x0000e000ff067b82 */ /* 0x001e220000000a00 */
[----:B------:R-:W1:Y:S01]  /*01e0*/  LDCU UR10, c[0x0][0x38c] ;  /* 0x00007180ff0a77ac */ /* 0x000e620008000800 */
[----:B------:R-:W2:Y:S01]  /*01f0*/  LDCU.128 UR12, c[0x3][URZ] ;  /* 0x00c00000ff0c77ac */ /* 0x000ea20008000c00 */
[----:B------:R-:W3:Y:S01]  /*0200*/  LDCU.128 UR16, c[0x3][0x300] ;  /* 0x00c06000ff1077ac */ /* 0x000ee20008000c00 */
[----:B------:R-:W4:Y:S01]  /*0210*/  LDCU.64 UR6, c[0x3][0x10] ;  /* 0x00c00200ff0677ac */ /* 0x000f220008000a00 */
[----:B------:R-:W5:Y:S01]  /*0220*/  LDCU.128 UR24, c[0x3][0x310] ;  /* 0x00c06200ff1877ac */ /* 0x000f620008000c00 */
[----:B-1----:R-:W-:Y:S01]  /*0230*/  IMAD R9, R5, UR10, R4 ;  /* 0x0000000a05097c24 */ /* 0x002fe2000f8e0204 */
[----:B------:R-:W1:Y:S03]  /*0240*/  LDCU.128 UR20, c[0x3][0x330] ;  /* 0x00c06600ff1477ac */ /* 0x000e660008000c00 */
[----:B0-----:R-:W-:Y:S01]  /*0250*/  IMAD.WIDE R8, R9, 0x4, R6 ;  /* 0x0000000409087825 */ /* 0x001fe200078e0206 */
[----:B------:R-:W0:Y:S04]  /*0260*/  LDCU UR5, c[0x0][0x388] ;  /* 0x00007100ff0577ac */ /* 0x000e280008000800 */
[----:B------:R-:W2:Y:S01]  /*0270*/  LDG.E R24, desc[UR8][R8.64] ;  /* 0x0000000808187981 */ /* 0x000ea2000c1e1900 */
[----:B------:R-:W-:Y:S01]  /*0280*/  IMAD.MOV.U32 R32, RZ, RZ, RZ ;  /* 0x000000ffff207224 */ /* 0x000fe200078e00ff */
[----:B0-----:R-:W-:-:S04]  /*0290*/  UIADD3 UR5, UPT, UPT, UR5, -0x2, URZ ;  /* 0xfffffffe05057890 */ /* 0x001fc8000fffe0ff */
[----:B------:R-:W-:Y:S01]  /*02a0*/  UISETP.GE.U32.AND UP1, UPT, UR5, 0x3, UPT ;  /* 0x000000030500788c */ /* 0x000fe2000bf26070 */
[----:B--2---:R-:W0:Y:S08]  /*02b0*/  I2F.F64.U8 R14, R24 ;  /* 0x00000018000e7312 */ /* 0x004e300000001800 */
[----:B------:R-:W2:Y:S01]  /*02c0*/  I2F.F64.U8 R12, R24.B1 ;  /* 0x10000018000c7312 */ /* 0x000ea20000001800 */
[----:B0-----:R-:W-:-:S07]  /*02d0*/  DADD R16, R14, -UR12 ;  /* 0x8000000c0e107e29 */ /* 0x001fce0008000000 */
[----:B------:R-:W4:Y:S01]  /*02e0*/  I2F.F64.U8 R10, R24.B2 ;  /* 0x20000018000a7312 */ /* 0x000f220000001800 */
[----:B--2---:R-:W-:Y:S01]  /*02f0*/  DADD R6, R12, -UR14 ;  /* 0x8000000e0c067e29 */ /* 0x004fe20008000000 */
[----:B------:R-:W0:Y:S01]  /*0300*/  LDCU.128 UR12, c[0x3][0x320] ;  /* 0x00c06400ff0c77ac */ /* 0x000e220008000c00 */
[C---:B---3--:R-:W-:Y:S02]  /*0310*/  DFMA R18, R16.reuse, UR16, RZ ;  /* 0x0000001010127c2b */ /* 0x048fe400080000ff */
[C---:B------:R-:W-:Y:S02]  /*0320*/  DFMA R20, R16.reuse, UR18, RZ ;  /* 0x0000001210147c2b */ /* 0x040fe400080000ff */
[----:B-----5:R-:W-:Y:S02]  /*0330*/  DFMA R22, R16, UR24, RZ ;  /* 0x0000001810167c2b */ /* 0x020fe400080000ff */
[----:B----4-:R-:W-:Y:S01]  /*0340*/  DADD R8, R10, -UR6 ;  /* 0x800000060a087e29 */ /* 0x010fe20008000000 */
[----:B------:R-:W2:Y:S01]  /*0350*/  LDCU.64 UR6, c[0x3][0x340] ;  /* 0x00c06800ff0677ac */ /* 0x000ea20008000a00 */
[----:B------:R-:W-:-:S08]  /*0360*/  DFMA R18, R6, UR26, R18 ;  /* 0x0000001a06127c2b */ /* 0x000fd00008000012 */
[----:B-1----:R-:W-:Y:S02]  /*0370*/  DFMA R18, R8, UR20, R18 ;  /* 0x0000001408127c2b */ /* 0x002fe40008000012 */
[C---:B0-----:R-:W-:Y:S02]  /*0380*/  DFMA R20, R6.reuse, UR12, R20 ;  /* 0x0000000c06147c2b */ /* 0x041fe40008000014 */
[----:B------:R-:W-:-:S04]  /*0390*/  DFMA R22, R6, UR14, R22 ;  /* 0x0000000e06167c2b */ /* 0x000fc80008000016 */
[----:B------:R-:W-:Y:S02]  /*03a0*/  DFMA R18, -R16, R18, RZ ;  /* 0x000000121012722b */ /* 0x000fe400000001ff */
[C---:B------:R-:W-:Y:S02]  /*03b0*/  DFMA R20, R8.reuse, UR22, R20 ;  /* 0x0000001608147c2b */ /* 0x040fe40008000014 */
[----:B--2---:R-:W-:-:S06]  /*03c0*/  DFMA R22, R8, UR6, R22 ;  /* 0x0000000608167c2b */ /* 0x004fcc0008000016 */
[----:B------:R-:W-:Y:S01]  /*03d0*/  DFMA R18, -R6, R20, R18 ;  /* 0x000000140612722b */ /* 0x000fe20000000112 */
[----:B------:R-:W-:Y:S01]  /*03e0*/  IMAD.MOV.U32 R6, RZ, RZ, R4 ;  /* 0x000000ffff067224 */ /* 0x000fe200078e0004 */
[----:B------:R-:W-:Y:S01]  /*03f0*/  IADD3 R4, PT, PT, R3, R4, RZ ;  /* 0x0000000403047210 */ /* 0x000fe20007ffe0ff */
[----:B------:R-:W-:-:S03]  /*0400*/  IMAD.MOV.U32 R7, RZ, RZ, 0x1 ;  /* 0x00000001ff077424 */ /* 0x000fc600078e00ff */
[----:B------:R-:W-:Y:S02]  /*0410*/  ISETP.GE.AND P0, PT, R4, UR10, PT ;  /* 0x0000000a04007c0c */ /* 0x000fe4000bf06270 */
[----:B------:R-:W-:Y:S01]  /*0420*/  DFMA R8, -R8, R22, R18 ;  /* 0x000000160808722b */ /* 0x000fe20000000112 */
[----:B------:R-:W-:Y:S10]  /*0430*/  BRA.U !UP1, `(.L_x_3) ;  /* 0x00000009091c7547 */ /* 0x000ff4000b800000 */
[----:B------:R-:W-:Y:S01]  /*0440*/  MOV R7, 0x3b0 ;  /* 0x000003b000077802 */ /* 0x000fe20000000f00 */
[----:B------:R-:W-:Y:S01]  /*0450*/  IMAD.MOV.U32 R34, RZ, RZ, RZ ;  /* 0x000000ffff227224 */ /* 0x000fe200078e00ff */
[----:B------:R-:W-:Y:S01]  /*0460*/  MOV R32, RZ ;  /* 0x000000ff00207202 */ /* 0x000fe20000000f00 */
[----:B------:R-:W-:-:S07]  /*0470*/  IMAD.MOV.U32 R33, RZ, RZ, 0x38 ;  /* 0x00000038ff217424 */ /* 0x000fce00078e00ff */
.L_x_4:
[----:B------:R-:W0:Y:S01]  /*0480*/  LDC.64 R30, c[0x3][R33+-0x20] ;  /* 0x00fff800211e7b82 */ /* 0x000e220000000a00 */
[----:B------:R-:W-:-:S07]  /*0490*/  ULOP3.LUT UR5, UR4, 0xfffffffc, URZ, 0xc0, !UPT ;  /* 0xfffffffc04057892 */ /* 0x000fce000f8ec0ff */
[----:B------:R-:W1:Y:S08]  /*04a0*/  LDC.64 R28, c[0x3][R33+-0x18] ;  /* 0x00fffa00211c7b82 */ /* 0x000e700000000a00 */
[----:B------:R-:W2:Y:S08]  /*04b0*/  LDC.64 R22, c[0x3][R7+-0x68] ;  /* 0x00ffe60007167b82 */ /* 0x000eb00000000a00 */
[----:B------:R-:W3:Y:S01]  /*04c0*/  LDC.64 R26, c[0x3][R7+-0x50] ;  /* 0x00ffec00071a7b82 */ /* 0x000ee20000000a00 */
[----:B0-----:R-:W-:-:S07]  /*04d0*/  DADD R30, R14, -R30 ;  /* 0x000000000e1e7229 */ /* 0x001fce000000081e */
[----:B------:R-:W0:Y:S01]  /*04e0*/  LDC.64 R16, c[0x3][R33+-0x10] ;  /* 0x00fffc0021107b82 */ /* 0x000e220000000a00 */
[----:B-1----:R-:W-:-:S07]  /*04f0*/  DADD R28, R12, -R28 ;  /* 0x000000000c1c7229 */ /* 0x002fce000000081c */
[----:B------:R-:W1:Y:S01]  /*0500*/  LDC.64 R24, c[0x3][R7+-0x60] ;  /* 0x00ffe80007187b82 */ /* 0x000e620000000a00 */
[----:B--2---:R-:W-:-:S07]  /*0510*/  DFMA R22, R30, R22, RZ ;  /* 0x000000161e16722b */ /* 0x004fce00000000ff */
[----:B------:R-:W2:Y:S01]  /*0520*/  LDC.64 R20, c[0x3][R7+-0x38] ;  /* 0x00fff20007147b82 */ /* 0x000ea20000000a00 */
[----:B---3--:R-:W-:-:S07]  /*0530*/  DFMA R26, R28, R26, R22 ;  /* 0x0000001a1c1a722b */ /* 0x008fce0000000016 */
[----:B------:R-:W3:Y:S01]  /*0540*/  LDC.64 R18, c[0x3][R7+-0x48] ;  /* 0x00ffee0007127b82 */ /* 0x000ee20000000a00 */
[----:B0-----:R-:W-:-:S07]  /*0550*/  DADD R16, R10, -R16 ;  /* 0x000000000a107229 */ /* 0x001fce0000000810 */
[----:B------:R-:W0:Y:S01]  /*0560*/  LDC.64 R22, c[0x3][R7+-0x30] ;  /* 0x00fff40007167b82 */ /* 0x000e220000000a00 */
[----:B-1----:R-:W-:Y:S02]  /*0570*/  DFMA R24, R30, R24, RZ ;  /* 0x000000181e18722b */ /* 0x002fe400000000ff */
[----:B--2---:R-:W-:-:S05]  /*0580*/  DFMA R20, R16, R20, R26 ;  /* 0x000000141014722b */ /* 0x004fca000000001a */
[----:B------:R-:W1:Y:S01]  /*0590*/  LDC.64 R26, c[0x3][R7+-0x58] ;  /* 0x00ffea00071a7b82 */ /* 0x000e620000000a00 */
[----:B---3--:R-:W-:-:S07]  /*05a0*/  DFMA R18, R28, R18, R24 ;  /* 0x000000121c12722b */ /* 0x008fce0000000018 */
[----:B------:R-:W2:Y:S01]  /*05b0*/  LDC.64 R24, c[0x3][R7+-0x40] ;  /* 0x00fff00007187b82 */ /* 0x000ea20000000a00 */
[----:B------:R-:W-:Y:S02]  /*05c0*/  DFMA R20, -R30, R20, RZ ;  /* 0x000000141e14722b */ /* 0x000fe400000001ff */
[----:B0-----:R-:W-:-:S05]  /*05d0*/  DFMA R22, R16, R22, R18 ;  /* 0x000000161016722b */ /* 0x001fca0000000012 */
[----:B------:R-:W0:Y:S03]  /*05e0*/  LDC.64 R18, c[0x3][R7+-0x28] ;  /* 0x00fff60007127b82 */ /* 0x000e260000000a00 */
[----:B------:R-:W-:Y:S02]  /*05f0*/  DFMA R22, -R28, R22, R20 ;  /* 0x000000161c16722b */ /* 0x000fe40000000114 */
[----:B-1----:R-:W-:-:S03]  /*0600*/  DFMA R26, R30, R26, RZ ;  /* 0x0000001a1e1a722b */ /* 0x002fc600000000ff */
[----:B------:R-:W1:Y:S05]  /*0610*/  LDC.64 R20, c[0x3][R33+-0x8] ;  /* 0x00fffe0021147b82 */ /* 0x000e6a0000000a00 */
[----:B--2---:R-:W-:-:S03]  /*0620*/  DFMA R26, R28, R24, R26 ;  /* 0x000000181c1a722b */ /* 0x004fc6000000001a */
[----:B------:R-:W2:Y:S05]  /*0630*/  LDC.64 R30, c[0x3][R7+-0x18] ;  /* 0x00fffa00071e7b82 */ /* 0x000eaa0000000a00 */
[----:B0-----:R-:W-:-:S03]  /*0640*/  DFMA R26, R16, R18, R26 ;  /* 0x00000012101a722b */ /* 0x001fc6000000001a */
[----:B------:R-:W0:Y:S05]  /*0650*/  LDC.64 R24, c[0x3][R7+-0x20] ;  /* 0x00fff80007187b82 */ /* 0x000e2a0000000a00 */
[----:B------:R-:W-:-:S03]  /*0660*/  DFMA R22, -R16, R26, R22 ;  /* 0x0000001a1016722b */ /* 0x000fc60000000116 */
[----:B------:R-:W3:Y:S01]  /*0670*/  LDC.64 R28, c[0x3][R33] ;  /* 0x00c00000211c7b82 */ /* 0x000ee20000000a00 */
[----:B-1----:R-:W-:-:S04]  /*0680*/  DADD R20, R14, -R20 ;  /* 0x000000000e147229 */ /* 0x002fc80000000814 */
[----:B------:R-:W-:-:S03]  /*0690*/  DSETP.GT.AND P1, PT, R22, R8, PT ;  /* 0x000000081600722a */ /* 0x000fc60003f24000 */
[----:B------:R-:W1:Y:S01]  /*06a0*/  LDC.64 R18, c[0x3][R7+-0x8] ;  /* 0x00fffe0007127b82 */ /* 0x000e620000000a00 */
[----:B--2---:R-:W-:Y:S02]  /*06b0*/  DFMA R30, R20, R30, RZ ;  /* 0x0000001e141e722b */ /* 0x004fe400000000ff */
[----:B------:R-:W-:Y:S02]  /*06c0*/  FSEL R8, R22, R8, P1 ;  /* 0x0000000816087208 */ /* 0x000fe40000800000 */
[----:B------:R-:W-:-:S03]  /*06d0*/  FSEL R9, R23, R9, P1 ;  /* 0x0000000917097208 */ /* 0x000fc60000800000 */
[----:B------:R-:W2:Y:S01]  /*06e0*/  LDC.64 R16, c[0x3][R33+0x8] ;  /* 0x00c0020021107b82 */ /* 0x000ea20000000a00 */
[----:B0-----:R-:W-:Y:S02]  /*06f0*/  DFMA R24, R20, R24, RZ ;  /* 0x000000181418722b */ /* 0x001fe400000000ff */
[----:B------:R-:W-:Y:S01]  /*0700*/  @P1 VIADD R32, R34, 0x1 ;  /* 0x0000000122201836 */ /* 0x000fe20000000000 */
[----:B---3--:R-:W-:-:S04]  /*0710*/  DADD R28, R12, -R28 ;  /* 0x000000000c1c7229 */ /* 0x008fc8000000081c */
[----:B------:R-:W0:Y:S04]  /*0720*/  LDC.64 R26, c[0x3][R7+0x10] ;  /* 0x00c00400071a7b82 */ /* 0x000e280000000a00 */
[----:B-1----:R-:W-:-:S04]  /*0730*/  DFMA R18, R28, R18, R24 ;  /* 0x000000121c12722b */ /* 0x002fc80000000018 */
[----:B------:R-:W1:Y:S01]  /*0740*/  LDC.64 R22, c[0x3][R7+0x58] ;  /* 0x00c0160007167b82 */ /* 0x000e620000000a00 */
[----:B--2---:R-:W-:-:S07]  /*0750*/  DADD R16, R10, -R16 ;  /* 0x000000000a107229 */ /* 0x004fce0000000810 */
[----:B------:R-:W2:Y:S01]  /*0760*/  LDC.64 R24, c[0x3][R7] ;  /* 0x00c0000007187b82 */ /* 0x000ea20000000a00 */
[----:B0-----:R-:W-:-:S07]  /*0770*/  DFMA R26, R16, R26, R18 ;  /* 0x0000001a101a722b */ /* 0x001fce0000000012 */
[----:B------:R-:W0:Y:S01]  /*0780*/  LDC.64 R18, c[0x3][R7+0x18] ;  /* 0x00c0060007127b82 */ /* 0x000e220000000a00 */
[----:B------:R-:W-:Y:S02]  /*0790*/  DFMA R26, -R20, R26, RZ ;  /* 0x0000001a141a722b */ /* 0x000fe400000001ff */
[----:B--2---:R-:W-:-:S05]  /*07a0*/  DFMA R24, R28, R24, R30 ;  /* 0x000000181c18722b */ /* 0x004fca000000001e */
[----:B------:R-:W2:Y:S03]  /*07b0*/  LDC.64 R30, c[0x3][R7+-0x10] ;  /* 0x00fffc00071e7b82 */ /* 0x000ea60000000a00 */
[----:B0-----:R-:W-:-:S05]  /*07c0*/  DFMA R18, R16, R18, R24 ;  /* 0x000000121012722b */ /* 0x001fca0000000018 */
[----:B------:R-:W0:Y:S03]  /*07d0*/  LDC.64 R24, c[0x3][R7+0x8] ;  /* 0x00c0020007187b82 */ /* 0x000e260000000a00 */
[----:B------:R-:W-:-:S05]  /*07e0*/  DFMA R26, -R28, R18, R26 ;  /* 0x000000121c1a722b */ /* 0x000fca000000011a */
[----:B------:R-:W3:Y:S01]  /*07f0*/  LDC.64 R18, c[0x3][R33+0x10] ;  /* 0x00c0040021127b82 */ /* 0x000ee20000000a00 */
[----:B--2---:R-:W-:-:S07]  /*0800*/  DFMA R30, R20, R30, RZ ;  /* 0x0000001e141e722b */ /* 0x004fce00000000ff */
[----:B------:R-:W2:Y:S01]  /*0810*/  LDC.64 R20, c[0x3][R7+0x20] ;  /* 0x00c0080007147b82 */ /* 0x000ea20000000a00 */
[----:B0-----:R-:W-:-:S07]  /*0820*/  DFMA R24, R28, R24, R30 ;  /* 0x000000181c18722b */ /* 0x001fce000000001e */
[----:B------:R-:W0:Y:S01]  /*0830*/  LDC.64 R28, c[0x3][R7+0x28] ;  /* 0x00c00a00071c7b82 */ /* 0x000e220000000a00 */
[----:B---3--:R-:W-:-:S07]  /*0840*/  DADD R18, R14, -R18 ;  /* 0x000000000e127229 */ /* 0x008fce0000000812 */
[----:B------:R-:W3:Y:S01]  /*0850*/  LDC.64 R30, c[0x3][R33+0x18] ;  /* 0x00c00600211e7b82 */ /* 0x000ee20000000a00 */
[----:B--2---:R-:W-:-:S07]  /*0860*/  DFMA R20, R16, R20, R24 ;  /* 0x000000141014722b */ /* 0x004fce0000000018 */
[----:B------:R-:W2:Y:S01]  /*0870*/  LDC.64 R24, c[0x3][R7+0x30] ;  /* 0x00c00c0007187b82 */ /* 0x000ea20000000a00 */
[----:B------:R-:W-:-:S07]  /*0880*/  DFMA R16, -R16, R20, R26 ;  /* 0x000000141010722b */ /* 0x000fce000000011a */
[----:B------:R-:W4:Y:S01]  /*0890*/  LDC.64 R26, c[0x3][R7+0x40] ;  /* 0x00c01000071a7b82 */ /* 0x000f220000000a00 */
[----:B0-----:R-:W-:Y:S02]  /*08a0*/  DFMA R28, R18, R28, RZ ;  /* 0x0000001c121c722b */ /* 0x001fe400000000ff */
[----:B------:R-:W-:-:S05]  /*08b0*/  DSETP.GT.AND P2, PT, R16, R8, PT ;  /* 0x000000081000722a */ /* 0x000fca0003f44000 */
[----:B------:R-:W0:Y:S01]  /*08c0*/  LDC.64 R20, c[0x3][R33+0x20] ;  /* 0x00c0080021147b82 */ /* 0x000e220000000a00 */
[----:B---3--:R-:W-:Y:S01]  /*08d0*/  DADD R30, R12, -R30 ;  /* 0x000000000c1e7229 */ /* 0x008fe2000000081e */
[----:B------:R-:W-:Y:S02]  /*08e0*/  FSEL R8, R16, R8, P2 ;  /* 0x0000000810087208 */ /* 0x000fe40001000000 */
[----:B------:R-:W-:-:S05]  /*08f0*/  FSEL R9, R17, R9, P2 ;  /* 0x0000000911097208 */ /* 0x000fca0001000000 */
[----:B------:R-:W-:Y:S01]  /*0900*/  @P2 VIADD R32, R34, 0x2 ;  /* 0x0000000222202836 */ /* 0x000fe20000000000 */
[----:B----4-:R-:W-:Y:S01]  /*0910*/  DFMA R26, R30, R26, R28 ;  /* 0x0000001a1e1a722b */ /* 0x010fe2000000001c */
[----:B------:R-:W3:Y:S01]  /*0920*/  LDC.64 R28, c[0x3][R7+0x48] ;  /* 0x00c01200071c7b82 */ /* 0x000ee20000000a00 */
[----:B0-----:R-:W-:-:S08]  /*0930*/  DADD R20, R10, -R20 ;  /* 0x000000000a147229 */ /* 0x001fd00000000814 */
[----:B-1----:R-:W-:Y:S02]  /*0940*/  DFMA R22, R20, R22, R26 ;  /* 0x000000161416722b */ /* 0x002fe4000000001a */
[C---:B--2---:R-:W-:Y:S01]  /*0950*/  DFMA R26, R18.reuse, R24, RZ ;  /* 0x00000018121a722b */ /* 0x044fe200000000ff */
[----:B------:R-:W0:Y:S05]  /*0960*/  LDC.64 R24, c[0x3][R7+0x60] ;  /* 0x00c0180007187b82 */ /* 0x000e2a0000000a00 */
[----:B------:R-:W-:Y:S02]  /*0970*/  DFMA R22, -R18, R22, RZ ;  /* 0x000000161216722b */ /* 0x000fe400000001ff */
[----:B---3--:R-:W-:-:S02]  /*0980*/  DFMA R28, R30, R28, R26 ;  /* 0x0000001c1e1c722b */ /* 0x008fc4000000001a */
[----:B------:R-:W1:Y:S06]  /*0990*/  LDC.64 R26, c[0x3][R7+0x38] ;  /* 0x00c00e00071a7b82 */ /* 0x000e6c0000000a00 */
[----:B0-----:R-:W-:Y:S02]  /*09a0*/  DFMA R28, R20, R24, R28 ;  /* 0x00000018141c722b */ /* 0x001fe4000000001c */
[----:B------:R-:W0:Y:S01]  /*09b0*/  LDC.64 R24, c[0x3][R7+0x50] ;  /* 0x00c0140007187b82 */ /* 0x000e220000000a00 */
[----:B-1----:R-:W-:-:S07]  /*09c0*/  DFMA R26, R18, R26, RZ ;  /* 0x0000001a121a722b */ /* 0x002fce00000000ff */
[----:B------:R-:W1:Y:S01]  /*09d0*/  LDC.64 R18, c[0x3][R7+0x68] ;  /* 0x00c01a0007127b82 */ /* 0x000e620000000a00 */
[C---:B0-----:R-:W-:Y:S02]  /*09e0*/  DFMA R24, R30.reuse, R24, R26 ;  /* 0x000000181e18722b */ /* 0x041fe4000000001a */
[----:B------:R-:W-:-:S05]  /*09f0*/  DFMA R30, -R30, R28, R22 ;  /* 0x0000001c1e1e722b */ /* 0x000fca0000000116 */
[----:B------:R-:W0:Y:S01]  /*0a00*/  LDC.64 R26, c[0x3][R33+0x38] ;  /* 0x00c00e00211a7b82 */ /* 0x000e220000000a00 */
[----:B-1----:R-:W-:-:S07]  /*0a10*/  DFMA R24, R20, R18, R24 ;  /* 0x000000121418722b */ /* 0x002fce0000000018 */
[----:B------:R1:W2:Y:S01]  /*0a20*/  LDC.64 R28, c[0x3][R33+0x28] ;  /* 0x00c00a00211c7b82 */ /* 0x0002a20000000a00 */
[----:B------:R-:W-:-:S07]  /*0a30*/  DFMA R30, -R20, R24, R30 ;  /* 0x00000018141e722b */ /* 0x000fce000000011e */
[----:B------:R1:W3:Y:S01]  /*0a40*/  LDC.64 R22, c[0x3][R33+0x30] ;  /* 0x00c00c0021167b82 */ /* 0x0002e20000000a00 */
[----:B------:R-:W-:-:S07]  /*0a50*/  DSETP.GT.AND P3, PT, R30, R8, PT ;  /* 0x000000081e00722a */ /* 0x000fce0003f64000 */
[----:B------:R-:W4:Y:S01]  /*0a60*/  LDC.64 R18, c[0x3][R7+0x70] ;  /* 0x00c01c0007127b82 */ /* 0x000f220000000a00 */
[----:B0-----:R-:W-:Y:S01]  /*0a70*/  DADD R26, R10, -R26 ;  /* 0x000000000a1a7229 */ /* 0x001fe2000000081a */
[----:B-1----:R-:W-:Y:S01]  /*0a80*/  VIADD R33, R33, 0x60 ;  /* 0x0000006021217836 */ /* 0x002fe20000000000 */
[----:B------:R-:W-:Y:S02]  /*0a90*/  FSEL R8, R30, R8, P3 ;  /* 0x000000081e087208 */ /* 0x000fe40001800000 */
[----:B------:R-:W-:-:S03]  /*0aa0*/  FSEL R9, R31, R9, P3 ;  /* 0x000000091f097208 */ /* 0x000fc60001800000 */
[----:B------:R-:W0:Y:S01]  /*0ab0*/  LDC.64 R24, c[0x3][R7+0x88] ;  /* 0x00c0220007187b82 */ /* 0x000e220000000a00 */
[----:B--2---:R-:W-:Y:S01]  /*0ac0*/  DADD R28, R14, -R28 ;  /* 0x000000000e1c7229 */ /* 0x004fe2000000081c */
[C---:B------:R-:W-:Y:S01]  /*0ad0*/  @P3 IADD3 R32, PT, PT, R34.reuse, 0x3, RZ ;  /* 0x0000000322203810 */ /* 0x040fe20007ffe0ff */
[----:B------:R-:W-:-:S05]  /*0ae0*/  VIADD R34, R34, 0x4 ;  /* 0x0000000422227836 */ /* 0x000fca0000000000 */
[----:B------:R-:W1:Y:S01]  /*0af0*/  LDC.64 R20, c[0x3][R7+0xa0] ;  /* 0x00c0280007147b82 */ /* 0x000e620000000a00 */
[----:B---3--:R-:W-:Y:S01]  /*0b00*/  DADD R22, R12, -R22 ;  /* 0x000000000c167229 */ /* 0x008fe20000000816 */
[----:B------:R-:W-:Y:S01]  /*0b10*/  ISETP.NE.AND P2, PT, R34, UR5, PT ;  /* 0x0000000522007c0c */ /* 0x000fe2000bf45270 */
[----:B----4-:R-:W-:-:S08]  /*0b20*/  DFMA R18, R28, R18, RZ ;  /* 0x000000121c12722b */ /* 0x010fd000000000ff */
[----:B0-----:R-:W-:Y:S02]  /*0b30*/  DFMA R24, R22, R24, R18 ;  /* 0x000000181618722b */ /* 0x001fe40000000012 */
[----:B------:R-:W0:Y:S06]  /*0b40*/  LDC.64 R18, c[0x3][R7+0x78] ;  /* 0x00c01e0007127b82 */ /* 0x000e2c0000000a00 */
[----:B-1----:R-:W-:Y:S02]  /*0b50*/  DFMA R20, R26, R20, R24 ;  /* 0x000000141a14722b */ /* 0x002fe40000000018 */
[----:B------:R-:W1:Y:S06]  /*0b60*/  LDC.64 R24, c[0x3][R7+0x90] ;  /* 0x00c0240007187b82 */ /* 0x000e6c0000000a00 */
[----:B------:R-:W-:-:S02]  /*0b70*/  DFMA R20, -R28, R20, RZ ;  /* 0x000000141c14722b */ /* 0x000fc400000001ff */
[----:B0-----:R-:W-:-:S08]  /*0b80*/  DFMA R18, R28, R18, RZ ;  /* 0x000000121c12722b */ /* 0x001fd000000000ff */
[----:B-1----:R-:W-:Y:S01]  /*0b90*/  DFMA R18, R22, R24, R18 ;  /* 0x000000181612722b */ /* 0x002fe20000000012 */
[----:B------:R-:W0:Y:S07]  /*0ba0*/  LDC.64 R24, c[0x3][R7+0xa8] ;  /* 0x00c02a0007187b82 */ /* 0x000e2e0000000a00 */
[----:B0-----:R-:W-:Y:S02]  /*0bb0*/  DFMA R24, R26, R24, R18 ;  /* 0x000000181a18722b */ /* 0x001fe40000000012 */
[----:B------:R-:W0:Y:S06]  /*0bc0*/  LDC.64 R18, c[0x3][R7+0x80] ;  /* 0x00c0200007127b82 */ /* 0x000e2c0000000a00 */
[----:B------:R-:W-:-:S02]  /*0bd0*/  DFMA R20, -R22, R24, R20 ;  /* 0x000000181614722b */ /* 0x000fc40000000114 */
[----:B0-----:R-:W-:Y:S01]  /*0be0*/  DFMA R18, R28, R18, RZ ;  /* 0x000000121c12722b */ /* 0x001fe200000000ff */
[----:B------:R-:W0:Y:S07]  /*0bf0*/  LDC.64 R28, c[0x3][R7+0x98] ;  /* 0x00c02600071c7b82 */ /* 0x000e2e0000000a00 */
[----:B0-----:R-:W-:Y:S02]  /*0c00*/  DFMA R28, R22, R28, R18 ;  /* 0x0000001c161c722b */ /* 0x001fe40000000012 */
[----:B------:R0:W1:Y:S02]  /*0c10*/  LDC.64 R18, c[0x3][R7+0xb0] ;  /* 0x00c02c0007127b82 */ /* 0x0000640000000a00 */
[----:B0-----:R-:W-:-:S04]  /*0c20*/  IADD3 R7, PT, PT, R7, 0x120, RZ ;  /* 0x0000012007077810 */ /* 0x001fc80007ffe0ff */
[----:B-1----:R-:W-:-:S08]  /*0c30*/  DFMA R18, R26, R18, R28 ;  /* 0x000000121a12722b */ /* 0x002fd0000000001c */
[----:B------:R-:W-:-:S08]  /*0c40*/  DFMA R18, -R26, R18, R20 ;  /* 0x000000121a12722b */ /* 0x000fd00000000114 */
[----:B------:R-:W-:-:S06]  /*0c50*/  DSETP.GT.AND P1, PT, R18, R8, PT ;  /* 0x000000081200722a */ /* 0x000fcc0003f24000 */
[----:B------:R-:W-:Y:S02]  /*0c60*/  FSEL R8, R18, R8, P1 ;  /* 0x0000000812087208 */ /* 0x000fe40000800000 */
[----:B------:R-:W-:Y:S02]  /*0c70*/  FSEL R9, R19, R9, P1 ;  /* 0x0000000913097208 */ /* 0x000fe40000800000 */
[----:B------:R-:W-:Y:S01]  /*0c80*/  SEL R32, R34, R32, P1 ;  /* 0x0000002022207207 */ /* 0x000fe20000800000 */
[----:B------:R-:W-:Y:S06]  /*0c90*/  @P2 BRA `(.L_x_4) ;  /* 0xfffffff400f82947 */ /* 0x000fec000383ffff */
[----:B------:R-:W-:-:S07]  /*0ca0*/  VIADD R7, R34, 0x1 ;  /* 0x0000000122077836 */ /* 0x000fce0000000000 */
.L_x_3:
[----:B------:R-:W-:-:S09]  /*0cb0*/  ULOP3.LUT UP1, URZ, UR4, 0x3, URZ, 0xc0, !UPT ;  /* 0x0000000304ff7892 */ /* 0x000fd2000f82c0ff */
[----:B------:R-:W-:Y:S05]  /*0cc0*/  BRA.U !UP1, `(.L_x_5) ;  /* 0x00000005099c7547 */ /* 0x000fea000b800000 */
[----:B------:R-:W0:Y:S02]  /*0cd0*/  LDCU UR5, c[0x0][0x388] ;  /* 0x00007100ff0577ac */ /* 0x000e240008000800 */
[----:B0-----:R-:W-:-:S04]  /*0ce0*/  UIADD3 UR5, UPT, UPT, UR5, 0x3, URZ ;  /* 0x0000000305057890 */ /* 0x001fc8000fffe0ff */
[----:B------:R-:W-:Y:S01]  /*0cf0*/  ULOP3.LUT UP1, URZ, UR5, 0x1, URZ, 0xc0, !UPT ;  /* 0x0000000105ff7892 */ /* 0x000fe2000f82c0ff */
[----:B------:R-:W-:Y:S10]  /*0d00*/  BRA.U !UP0, `(.L_x_6) ;  /* 0x0000000508087547 */ /* 0x000ff4000b800000 */
[C---:B------:R-:W-:Y:S02]  /*0d10*/  IMAD R33, R7.reuse, 0x18, RZ ;  /* 0x0000001807217824 */ /* 0x040fe400078e02ff */
[----:B------:R-:W-:Y:S02]  /*0d20*/  IMAD.MOV.U32 R34, RZ, RZ, 0x300 ;  /* 0x00000300ff227424 */ /* 0x000fe400078e00ff */
[----:B------:R-:W0:Y:S02]  /*0d30*/  LDC.64 R16, c[0x3][R33] ;  /* 0x00c0000021107b82 */ /* 0x000e240000000a00 */
[----:B------:R-:W-:-:S06]  /*0d40*/  IMAD R34, R7, 0x48, R34 ;  /* 0x0000004807227824 */ /* 0x000fcc00078e0222 */
[----:B------:R-:W1:Y:S08]  /*0d50*/  LDC.64 R22, c[0x3][R34] ;  /* 0x00c0000022167b82 */ /* 0x000e700000000a00 */
[----:B------:R-:W2:Y:S08]  /*0d60*/  LDC.64 R18, c[0x3][R33+0x8] ;  /* 0x00c0020021127b82 */ /* 0x000eb00000000a00 */
[----:B------:R-:W3:Y:S01]  /*0d70*/  LDC.64 R26, c[0x3][R34+0x18] ;  /* 0x00c00600221a7b82 */ /* 0x000ee20000000a00 */
[----:B0-----:R-:W-:-:S07]  /*0d80*/  DADD R16, R14, -R16 ;  /* 0x000000000e107229 */ /* 0x001fce0000000810 */
[----:B------:R-:W0:Y:S01]  /*0d90*/  LDC.64 R20, c[0x3][R33+0x10] ;  /* 0x00c0040021147b82 */ /* 0x000e220000000a00 */
[----:B-1----:R-:W-:-:S07]  /*0da0*/  DFMA R22, R16, R22, RZ ;  /* 0x000000161016722b */ /* 0x002fce00000000ff */
[----:B------:R-:W1:Y:S01]  /*0db0*/  LDC.64 R30, c[0x3][R34+0x8] ;  /* 0x00c00200221e7b82 */ /* 0x000e620000000a00 */
[----:B--2---:R-:W-:-:S07]  /*0dc0*/  DADD R18, R12, -R18 ;  /* 0x000000000c127229 */ /* 0x004fce0000000812 */
        /* <DEDUP_REMOVED lines=10> */
[----:B0-----:R-:W-:-:S07]  /*0e70*/  DFMA R22, R20, R22, R28 ;  /* 0x000000161416722b */ /* 0x001fce000000001c */
[----:B------:R-:W0:Y:S01]  /*0e80*/  LDC.64 R30, c[0x3][R34+0x28] ;  /* 0x00c00a00221e7b82 */ /* 0x000e220000000a00 */
[----:B------:R-:W-:-:S07]  /*0e90*/  DFMA R28, -R16, R24, RZ ;  /* 0x00000018101c722b */ /* 0x000fce00000001ff */
[----:B------:R-:W3:Y:S01]  /*0ea0*/  LDC.64 R24, c[0x3][R34+0x40] ;  /* 0x00c0100022187b82 */ /* 0x000ee20000000a00 */
[----:B------:R-:W-:Y:S02]  /*0eb0*/  DFMA R22, -R18, R22, R28 ;  /* 0x000000161216722b */ /* 0x000fe4000000011c */
[----:B--2---:R-:W-:-:S05]  /*0ec0*/  DFMA R26, R16, R26, RZ ;  /* 0x0000001a101a722b */ /* 0x004fca00000000ff */
[----:B------:R-:W2:Y:S03]  /*0ed0*/  LDC.64 R16, c[0x3][R33+0x18] ;  /* 0x00c0060021107b82 */ /* 0x000ea60000000a00 */
[----:B0-----:R-:W-:-:S05]  /*0ee0*/  DFMA R28, R18, R30, R26 ;  /* 0x0000001e121c722b */ /* 0x001fca000000001a */
[----:B------:R-:W0:Y:S03]  /*0ef0*/  LDC.64 R18, c[0x3][R34+0x48] ;  /* 0x00c0120022127b82 */ /* 0x000e260000000a00 */
[----:B---3--:R-:W-:-:S05]  /*0f00*/  DFMA R28, R20, R24, R28 ;  /* 0x00000018141c722b */ /* 0x008fca000000001c */
[----:B------:R-:W3:Y:S03]  /*0f10*/  LDC.64 R26, c[0x3][R33+0x20] ;  /* 0x00c00800211a7b82 */ /* 0x000ee60000000a00 */
[----:B------:R-:W-:-:S05]  /*0f20*/  DFMA R22, -R20, R28, R22 ;  /* 0x0000001c1416722b */ /* 0x000fca0000000116 */
[----:B------:R-:W4:Y:S01]  /*0f30*/  LDC.64 R24, c[0x3][R34+0x60] ;  /* 0x00c0180022187b82 */ /* 0x000f220000000a00 */
[----:B--2---:R-:W-:Y:S02]  /*0f40*/  DADD R20, R14, -R16 ;  /* 0x000000000e147229 */ /* 0x004fe40000000810 */
[----:B------:R-:W-:-:S05]  /*0f50*/  DSETP.GT.AND P1, PT, R22, R8, PT ;  /* 0x000000081600722a */ /* 0x000fca0003f24000 */
[----:B------:R-:W2:Y:S01]  /*0f60*/  LDC.64 R30, c[0x3][R33+0x28] ;  /* 0x00c00a00211e7b82 */ /* 0x000ea20000000a00 */
[----:B0-----:R-:W-:Y:S01]  /*0f70*/  DFMA R18, R20, R18, RZ ;  /* 0x000000121412722b */ /* 0x001fe200000000ff */
[----:B------:R-:W-:Y:S02]  /*0f80*/  FSEL R8, R22, R8, P1 ;  /* 0x0000000816087208 */ /* 0x000fe40000800000 */
[----:B------:R-:W-:-:S04]  /*0f90*/  FSEL R9, R23, R9, P1 ;  /* 0x0000000917097208 */ /* 0x000fc80000800000 */
[----:B------:R-:W0:Y:S01]  /*0fa0*/  LDC.64 R16, c[0x3][R34+0x78] ;  /* 0x00c01e0022107b82 */ /* 0x000e220000000a00 */
[----:B---3--:R-:W-:Y:S01]  /*0fb0*/  DADD R26, R12, -R26 ;  /* 0x000000000c1a7229 */ /* 0x008fe2000000081a */
[----:B------:R-:W-:-:S07]  /*0fc0*/  SEL R32, R7, R32, P1 ;  /* 0x0000002007207207 */ /* 0x000fce0000800000 */
[----:B----4-:R-:W-:Y:S01]  /*0fd0*/  DFMA R24, R26, R24, R18 ;  /* 0x000000181a18722b */ /* 0x010fe20000000012 */
[----:B------:R-:W3:Y:S01]  /*0fe0*/  LDC.64 R18, c[0x3][R34+0x50] ;  /* 0x00c0140022127b82 */ /* 0x000ee20000000a00 */
[----:B--2---:R-:W-:-:S08]  /*0ff0*/  DADD R30, R10, -R30 ;  /* 0x000000000a1e7229 */ /* 0x004fd0000000081e */
[----:B0-----:R-:W-:Y:S01]  /*1000*/  DFMA R28, R30, R16, R24 ;  /* 0x000000101e1c722b */ /* 0x001fe20000000018 */
[----:B------:R-:W0:Y:S08]  /*1010*/  LDC.64 R16, c[0x3][R34+0x68] ;  /* 0x00c01a0022107b82 */ /* 0x000e300000000a00 */
[----:B------:R-:W2:Y:S01]  /*1020*/  LDC.64 R24, c[0x3][R34+0x58] ;  /* 0x00c0160022187b82 */ /* 0x000ea20000000a00 */
[----:B---3--:R-:W-:-:S08]  /*1030*/  DFMA R18, R20, R18, RZ ;  /* 0x000000121412722b */ /* 0x008fd000000000ff */
[----:B0-----:R-:W-:Y:S02]  /*1040*/  DFMA R16, R26, R16, R18 ;  /* 0x000000101a10722b */ /* 0x001fe40000000012 */
[C---:B------:R-:W-:Y:S01]  /*1050*/  DFMA R18, -R20.reuse, R28, RZ ;  /* 0x0000001c1412722b */ /* 0x040fe200000001ff */
[----:B------:R-:W0:Y:S01]  /*1060*/  LDC.64 R28, c[0x3][R34+0x80] ;  /* 0x00c02000221c7b82 */ /* 0x000e220000000a00 */
[----:B--2---:R-:W-:-:S07]  /*1070*/  DFMA R24, R20, R24, RZ ;  /* 0x000000181418722b */ /* 0x004fce00000000ff */
[----:B------:R-:W2:Y:S01]  /*1080*/  LDC.64 R20, c[0x3][R34+0x70] ;  /* 0x00c01c0022147b82 */ /* 0x000ea20000000a00 */
[----:B0-----:R-:W-:Y:S02]  /*1090*/  DFMA R16, R30, R28, R16 ;  /* 0x0000001c1e10722b */ /* 0x001fe40000000010 */
[----:B--2---:R-:W-:-:S06]  /*10a0*/  DFMA R20, R26, R20, R24 ;  /* 0x000000141a14722b */ /* 0x004fcc0000000018 */
[----:B------:R-:W-:Y:S02]  /*10b0*/  DFMA R16, -R26, R16, R18 ;  /* 0x000000101a10722b */ /* 0x000fe40000000112 */
[----:B-1----:R-:W-:-:S08]  /*10c0*/  DFMA R20, R30, R36, R20 ;  /* 0x000000241e14722b */ /* 0x002fd00000000014 */
[----:B------:R-:W-:-:S08]  /*10d0*/  DFMA R16, -R30, R20, R16 ;  /* 0x000000141e10722b */ /* 0x000fd00000000110 */
[----:B------:R-:W-:-:S06]  /*10e0*/  DSETP.GT.AND P2, PT, R16, R8, PT ;  /* 0x000000081000722a */ /* 0x000fcc0003f44000 */
[----:B------:R-:W-:Y:S02]  /*10f0*/  FSEL R8, R16, R8, P2 ;  /* 0x0000000810087208 */ /* 0x000fe40001000000 */
[----:B------:R-:W-:-:S06]  /*1100*/  FSEL R9, R17, R9, P2 ;  /* 0x0000000911097208 */ /* 0x000fcc0001000000 */
[C---:B------:R-:W-:Y:S01]  /*1110*/  @P2 IADD3 R32, PT, PT, R7.reuse, 0x1, RZ ;  /* 0x0000000107202810 */ /* 0x040fe20007ffe0ff */
[----:B------:R-:W-:-:S07]  /*1120*/  VIADD R7, R7, 0x2 ;  /* 0x0000000207077836 */ /* 0x000fce0000000000 */
.L_x_6:
[----:B------:R-:W-:Y:S05]  /*1130*/  BRA.U !UP1, `(.L_x_5) ;  /* 0x0000000109807547 */ /* 0x000fea000b800000 */
        /* <DEDUP_REMOVED lines=13> */
[----:B---3--:R-:W-:-:S07]  /*1210*/  DADD R22, R10, -R22 ;  /* 0x000000000a167229 */ /* 0x008fce0000000816 */
[----:B------:R-:W3:Y:S01]  /*1220*/  LDC.64 R24, c[0x3][R30+0x10] ;  /* 0x00c004001e187b82 */ /* 0x000ee20000000a00 */
[----:B0-----:R-:W-:-:S07]  /*1230*/  DFMA R20, R28, R20, R34 ;  /* 0x000000141c14722b */ /* 0x001fce0000000022 */
[----:B------:R-:W0:Y:S01]  /*1240*/  LDC.64 R26, c[0x3][R30+0x20] ;  /* 0x00c008001e1a7b82 */ /* 0x000e220000000a00 */
[----:B-1----:R-:W-:-:S07]  /*1250*/  DFMA R18, R14, R18, RZ ;  /* 0x000000120e12722b */ /* 0x002fce00000000ff */
[----:B------:R-:W1:Y:S01]  /*1260*/  LDC.64 R10, c[0x3][R30+0x28] ;  /* 0x00c00a001e0a7b82 */ /* 0x000e620000000a00 */
[----:B--2---:R-:W-:-:S07]  /*1270*/  DFMA R12, R22, R12, R20 ;  /* 0x0000000c160c722b */ /* 0x004fce0000000014 */
[----:B------:R-:W2:Y:S01]  /*1280*/  LDC.64 R16, c[0x3][R30+0x38] ;  /* 0x00c00e001e107b82 */ /* 0x000ea20000000a00 */
[C---:B---3--:R-:W-:Y:S02]  /*1290*/  DFMA R24, R14.reuse, R24, RZ ;  /* 0x000000180e18722b */ /* 0x048fe400000000ff */
[----:B------:R-:W-:-:S05]  /*12a0*/  DFMA R12, -R14, R12, RZ ;  /* 0x0000000c0e0c722b */ /* 0x000fca00000001ff */
[----:B------:R-:W3:Y:S01]  /*12b0*/  LDC.64 R34, c[0x3][R30+0x40] ;  /* 0x00c010001e227b82 */ /* 0x000ee20000000a00 */
[C---:B0-----:R-:W-:Y:S02]  /*12c0*/  DFMA R18, R28.reuse, R26, R18 ;  /* 0x0000001a1c12722b */ /* 0x041fe40000000012 */
[----:B-1----:R-:W-:-:S06]  /*12d0*/  DFMA R10, R28, R10, R24 ;  /* 0x0000000a1c0a722b */ /* 0x002fcc0000000018 */
[C---:B--2---:R-:W-:Y:S02]  /*12e0*/  DFMA R16, R22.reuse, R16, R18 ;  /* 0x000000101610722b */ /* 0x044fe40000000012 */
[----:B---3--:R-:W-:-:S06]  /*12f0*/  DFMA R10, R22, R34, R10 ;  /* 0x00000022160a722b */ /* 0x008fcc000000000a */
[----:B------:R-:W-:-:S08]  /*1300*/  DFMA R12, -R28, R16, R12 ;  /* 0x000000101c0c722b */ /* 0x000fd0000000010c */
[----:B------:R-:W-:-:S08]  /*1310*/  DFMA R10, -R22, R10, R12 ;  /* 0x0000000a160a722b */ /* 0x000fd0000000010c */
[----:B------:R-:W-:-:S06]  /*1320*/  DSETP.GT.AND P1, PT, R10, R8, PT ;  /* 0x000000080a00722a */ /* 0x000fcc0003f24000 */
[----:B------:R-:W-:-:S08]  /*1330*/  SEL R32, R7, R32, P1 ;  /* 0x0000002007207207 */ /* 0x000fd00000800000 */
.L_x_5:
[----:B------:R-:W0:Y:S01]  /*1340*/  LDC.64 R8, c[0x0][0x380] ;  /* 0x0000e000ff087b82 */ /* 0x000e220000000a00 */
[----:B------:R-:W1:Y:S02]  /*1350*/  LDCU UR5, c[0x0][0x38c] ;  /* 0x00007180ff0577ac */ /* 0x000e640008000800 */
[----:B-1----:R-:W-:-:S04]  /*1360*/  IMAD R7, R5, UR5, R6 ;  /* 0x0000000505077c24 */ /* 0x002fc8000f8e0206 */
[----:B0-----:R-:W-:-:S05]  /*1370*/  IMAD.WIDE R8, R7, 0x4, R8 ;  /* 0x0000000407087825 */ /* 0x001fca00078e0208 */
[----:B------:R0:W-:Y:S01]  /*1380*/  STG.E.U8 desc[UR8][R8.64+0x3], R32 ;  /* 0x0000032008007986 */ /* 0x0001e2000c101108 */
[----:B------:R-:W-:Y:S05]  /*1390*/  @!P0 BRA `(.L_x_7) ;  /* 0xffffffec008c8947 */ /* 0x000fea000383ffff */
.L_x_2:
[----:B------:R-:W-:Y:S05]  /*13a0*/  BSYNC.RECONVERGENT B0 ;  /* 0x0000000000007941 */ /* 0x000fea0003800200 */
.L_x_1:
[----:B------:R-:W1:Y:S01]  /*13b0*/  LDCU UR5, c[0x0][0x390] ;  /* 0x00007200ff0577ac */ /* 0x000e620008000800 */
[----:B------:R-:W-:-:S04]  /*13c0*/  IADD3 R5, PT, PT, R2, R5, RZ ;  /* 0x0000000502057210 */ /* 0x000fc80007ffe0ff */
[----:B-1----:R-:W-:-:S13]  /*13d0*/  ISETP.GE.AND P0, PT, R5, UR5, PT ;  /* 0x0000000505007c0c */ /* 0x002fda000bf06270 */
[----:B------:R-:W-:Y:S05]  /*13e0*/  @!P0 BRA `(.L_x_8) ;  /* 0xffffffec00648947 */ /* 0x000fea000383ffff */
[----:B------:R-:W-:Y:S05]  /*13f0*/  EXIT ;  /* 0x000000000000794d */ /* 0x000fea0003800000 */
.L_x_0:
[----:B------:R-:W0:Y:S01]  /*1400*/  I2F.U32.RP R10, R3 ;  /* 0x00000003000a7306 */ /* 0x000e220000209000 */
[----:B------:R-:W1:Y:S01]  /*1410*/  LDCU UR4, c[0x0][0x38c] ;  /* 0x00007180ff0477ac */ /* 0x000e620008000800 */
[----:B------:R-:W-:Y:S01]  /*1420*/  IADD3 R4, PT, PT, R0, R3, RZ ;  /* 0x0000000300047210 */ /* 0x000fe20007ffe0ff */
[----:B------:R-:W-:Y:S01]  /*1430*/  IMAD.MOV R11, RZ, RZ, -R3 ;  /* 0x000000ffff0b7224 */ /* 0x000fe200078e0a03 */
[C---:B------:R-:W-:Y:S01]  /*1440*/  ISETP.NE.U32.AND P2, PT, R3.reuse, RZ, PT ;  /* 0x000000ff0300720c */ /* 0x040fe20003f45070 */
[----:B------:R-:W-:Y:S01]  /*1450*/  IMAD.MOV.U32 R6, RZ, RZ, RZ ;  /* 0x000000ffff067224 */ /* 0x000fe200078e00ff */
[----:B------:R-:W-:-:S05]  /*1460*/  IADD3 R16, PT, PT, R3, R4, RZ ;  /* 0x0000000403107210 */ /* 0x000fca0007ffe0ff */
[----:B------:R-:W-:Y:S01]  /*1470*/  IMAD.IADD R20, R3, 0x1, R16 ;  /* 0x0000000103147824 */ /* 0x000fe200078e0210 */
[----:B0-----:R-:W0:Y:S01]  /*1480*/  MUFU.RCP R10, R10 ;  /* 0x0000000a000a7308 */ /* 0x001e220000001000 */
[C---:B-1----:R-:W-:Y:S02]  /*1490*/  ISETP.GE.AND P0, PT, R4.reuse, UR4, PT ;  /* 0x0000000404007c0c */ /* 0x042fe4000bf06270 */
[----:B------:R-:W-:Y:S02]  /*14a0*/  VIMNMX R9, PT, PT, R4, UR4, !PT ;  /* 0x0000000404097c48 */ /* 0x000fe4000ffe0100 */
[----:B------:R-:W-:Y:S01]  /*14b0*/  SEL R8, RZ, 0x1, P0 ;  /* 0x00000001ff087807 */ /* 0x000fe20000000000 */
[----:B0-----:R-:W-:-:S06]  /*14c0*/  VIADD R7, R10, 0xffffffe ;  /* 0x0ffffffe0a077836 */ /* 0x001fcc0000000000 */
[----:B------:R-:W0:Y:S02]  /*14d0*/  F2I.FTZ.U32.TRUNC.NTZ R7, R7 ;  /* 0x0000000700077305 */ /* 0x000e24000021f000 */
[----:B0-----:R-:W-:-:S04]  /*14e0*/  IMAD R11, R11, R7, RZ ;  /* 0x000000070b0b7224 */ /* 0x001fc800078e02ff */
[----:B------:R-:W-:Y:S01]  /*14f0*/  IMAD.HI.U32 R11, R7, R11, R6 ;  /* 0x0000000b070b7227 */ /* 0x000fe200078e0006 */
[----:B------:R-:W-:-:S05]  /*1500*/  IADD3 R6, PT, PT, R9, -R4, -R8 ;  /* 0x8000000409067210 */ /* 0x000fca0007ffe808 */
[----:B------:R-:W-:-:S05]  /*1510*/  IMAD.HI.U32 R11, R11, R6, RZ ;  /* 0x000000060b0b7227 */ /* 0x000fca00078e00ff */
[----:B------:R-:W-:-:S05]  /*1520*/  IADD3 R7, PT, PT, -R11, RZ, RZ ;  /* 0x000000ff0b077210 */ /* 0x000fca0007ffe1ff */
[----:B------:R-:W-:-:S05]  /*1530*/  IMAD R6, R3, R7, R6 ;  /* 0x0000000703067224 */ /* 0x000fca00078e0206 */
[----:B------:R-:W-:-:S13]  /*1540*/  ISETP.GE.U32.AND P0, PT, R6, R3, PT ;  /* 0x000000030600720c */ /* 0x000fda0003f06070 */
[----:B------:R-:W-:Y:S01]  /*1550*/  @P0 IMAD.IADD R6, R6, 0x1, -R3 ;  /* 0x0000000106060824 */ /* 0x000fe200078e0a03 */
[----:B------:R-:W-:-:S04]  /*1560*/  @P0 IADD3 R11, PT, PT, R11, 0x1, RZ ;  /* 0x000000010b0b0810 */ /* 0x000fc80007ffe0ff */
[----:B------:R-:W-:-:S13]  /*1570*/  ISETP.GE.U32.AND P1, PT, R6, R3, PT ;  /* 0x000000030600720c */ /* 0x000fda0003f26070 */
[----:B------:R-:W-:Y:S01]  /*1580*/  @P1 VIADD R11, R11, 0x1 ;  /* 0x000000010b0b1836 */ /* 0x000fe20000000000 */
[----:B------:R-:W-:-:S04]  /*1590*/  @!P2 LOP3.LUT R11, RZ, R3, RZ, 0x33, !PT ;  /* 0x00000003ff0ba212 */ /* 0x000fc800078e33ff */
[----:B------:R-:W-:-:S07]  /*15a0*/  IADD3 R17, PT, PT, R8, R11, RZ ;  /* 0x0000000b08117210 */ /* 0x000fce0007ffe0ff */
.L_x_14:
[----:B0-----:R-:W0:Y:S01]  /*15b0*/  LDC R19, c[0x0][0x38c] ;  /* 0x0000e300ff137b82 */ /* 0x001e220000000800 */
[----:B------:R-:W-:Y:S01]  /*15c0*/  BSSY.RECONVERGENT B0, `(.L_x_9) ;  /* 0x0000026000007945 */ /* 0x000fe20003800200 */
[----:B0-----:R-:W-:-:S13]  /*15d0*/  ISETP.GE.AND P0, PT, R0, R19, PT ;  /* 0x000000130000720c */ /* 0x001fda0003f06270 */
[----:B-1-3--:R-:W-:Y:S05]  /*15e0*/  @P0 BRA `(.L_x_10) ;  /* 0x00000000008c0947 */ /* 0x00afea0003800000 */
[C---:B------:R-:W-:Y:S01]  /*15f0*/  LOP3.LUT R8, R17.reuse, 0x3, RZ, 0xc0, !PT ;  /* 0x0000000311087812 */ /* 0x040fe200078ec0ff */
[----:B------:R-:W-:Y:S01]  /*1600*/  BSSY.RECONVERGENT B1, `(.L_x_11) ;  /* 0x0000013000017945 */ /* 0x000fe20003800200 */
[----:B------:R-:W-:Y:S01]  /*1610*/  ISETP.GE.U32.AND P1, PT, R17, 0x3, PT ;  /* 0x000000031100780c */ /* 0x000fe20003f26070 */
[----:B------:R-:W-:Y:S01]  /*1620*/  IMAD.MOV.U32 R18, RZ, RZ, R0 ;  /* 0x000000ffff127224 */ /* 0x000fe200078e0000 */
[----:B------:R-:W-:-:S13]  /*1630*/  ISETP.NE.AND P0, PT, R8, 0x3, PT ;  /* 0x000000030800780c */ /* 0x000fda0003f05270 */
[----:B------:R-:W-:Y:S05]  /*1640*/  @!P0 BRA `(.L_x_12) ;  /* 0x0000000000388947 */ /* 0x000fea0003800000 */
[----:B------:R-:W0:Y:S01]  /*1650*/  LDC.64 R6, c[0x0][0x380] ;  /* 0x0000e000ff067b82 */ /* 0x000e220000000a00 */
[----:B------:R-:W-:Y:S01]  /*1660*/  IMAD R9, R5, R19, R0 ;  /* 0x0000001305097224 */ /* 0x000fe200078e0200 */
[----:B------:R-:W-:Y:S02]  /*1670*/  ISETP.NE.AND P0, PT, R8, RZ, PT ;  /* 0x000000ff0800720c */ /* 0x000fe40003f05270 */
[----:B------:R-:W-:Y:S01]  /*1680*/  MOV R18, R4 ;  /* 0x0000000400127202 */ /* 0x000fe20000000f00 */
[----:B0-----:R-:W-:-:S05]  /*1690*/  IMAD.WIDE R6, R9, 0x4, R6 ;  /* 0x0000000409067825 */ /* 0x001fca00078e0206 */
[----:B------:R0:W-:Y:S05]  /*16a0*/  STG.E.U8 desc[UR8][R6.64+0x3], RZ ;  /* 0x000003ff06007986 */ /* 0x0001ea000c101108 */
[----:B------:R-:W-:Y:S05]  /*16b0*/  @!P0 BRA `(.L_x_12) ;  /* 0x00000000001c8947 */ /* 0x000fea0003800000 */
[----:B------:R-:W-:Y:S01]  /*16c0*/  ISETP.NE.AND P0, PT, R8, 0x1, PT ;  /* 0x000000010800780c */ /* 0x000fe20003f05270 */
[----:B------:R-:W-:-:S04]  /*16d0*/  IMAD.WIDE R8, R3, 0x4, R6 ;  /* 0x0000000403087825 */ /* 0x000fc800078e0206 */
[----:B------:R-:W-:Y:S01]  /*16e0*/  IMAD.MOV.U32 R18, RZ, RZ, R16 ;  /* 0x000000ffff127224 */ /* 0x000fe200078e0010 */
[----:B------:R1:W-:Y:S07]  /*16f0*/  STG.E.U8 desc[UR8][R8.64+0x3], RZ ;  /* 0x000003ff08007986 */ /* 0x0003ee000c101108 */
[----:B0-----:R-:W-:Y:S01]  /*1700*/  @P0 IMAD.WIDE R6, R3, 0x4, R8 ;  /* 0x0000000403060825 */ /* 0x001fe200078e0208 */
[----:B------:R-:W-:-:S04]  /*1710*/  @P0 MOV R18, R20 ;  /* 0x0000001400120202 */ /* 0x000fc80000000f00 */
[----:B------:R1:W-:Y:S03]  /*1720*/  @P0 STG.E.U8 desc[UR8][R6.64+0x3], RZ ;  /* 0x000003ff06000986 */ /* 0x0003e6000c101108 */
.L_x_12:
[----:B------:R-:W-:Y:S05]  /*1730*/  BSYNC.RECONVERGENT B1 ;  /* 0x0000000000017941 */ /* 0x000fea0003800200 */
.L_x_11:
[----:B------:R-:W-:Y:S05]  /*1740*/  @!P1 BRA `(.L_x_10) ;  /* 0x0000000000349947 */ /* 0x000fea0003800000 */
[----:B------:R-:W2:Y:S02]  /*1750*/  LDC.64 R14, c[0x0][0x380] ;  /* 0x0000e000ff0e7b82 */ /* 0x000ea40000000a00 */
.L_x_13:
[--C-:B01-3--:R-:W-:Y:S02]  /*1760*/  IMAD R7, R5, R19, R18.reuse ;  /* 0x0000001305077224 */ /* 0x10bfe400078e0212 */
[----:B------:R-:W-:Y:S02]  /*1770*/  IMAD R18, R3, 0x4, R18 ;  /* 0x0000000403127824 */ /* 0x000fe400078e0212 */
[----:B--2---:R-:W-:-:S03]  /*1780*/  IMAD.WIDE R6, R7, 0x4, R14 ;  /* 0x0000000407067825 */ /* 0x004fc600078e020e */
[----:B------:R-:W-:Y:S02]  /*1790*/  ISETP.GE.AND P0, PT, R18, R19, PT ;  /* 0x000000131200720c */ /* 0x000fe40003f06270 */
[----:B------:R3:W-:Y:S01]  /*17a0*/  STG.E.U8 desc[UR8][R6.64+0x3], RZ ;  /* 0x000003ff06007986 */ /* 0x0007e2000c101108 */
[----:B------:R-:W-:-:S05]  /*17b0*/  IMAD.WIDE R8, R3, 0x4, R6 ;  /* 0x0000000403087825 */ /* 0x000fca00078e0206 */
[----:B------:R3:W-:Y:S01]  /*17c0*/  STG.E.U8 desc[UR8][R8.64+0x3], RZ ;  /* 0x000003ff08007986 */ /* 0x0007e2000c101108 */
[----:B------:R-:W-:-:S05]  /*17d0*/  IMAD.WIDE R10, R3, 0x4, R8 ;  /* 0x00000004030a7825 */ /* 0x000fca00078e0208 */
[----:B------:R3:W-:Y:S01]  /*17e0*/  STG.E.U8 desc[UR8][R10.64+0x3], RZ ;  /* 0x000003ff0a007986 */ /* 0x0007e2000c101108 */
[----:B------:R-:W-:-:S05]  /*17f0*/  IMAD.WIDE R12, R3, 0x4, R10 ;  /* 0x00000004030c7825 */ /* 0x000fca00078e020a */
[----:B------:R3:W-:Y:S01]  /*1800*/  STG.E.U8 desc[UR8][R12.64+0x3], RZ ;  /* 0x000003ff0c007986 */ /* 0x0007e2000c101108 */
[----:B------:R-:W-:Y:S05]  /*1810*/  @!P0 BRA `(.L_x_13) ;  /* 0xfffffffc00d08947 */ /* 0x000fea000383ffff */
.L_x_10:
[----:B------:R-:W-:Y:S05]  /*1820*/  BSYNC.RECONVERGENT B0 ;  /* 0x0000000000007941 */ /* 0x000fea0003800200 */
.L_x_9:
[----:B------:R-:W2:Y:S01]  /*1830*/  LDCU UR4, c[0x0][0x390] ;  /* 0x00007200ff0477ac */ /* 0x000ea20008000800 */
[----:B------:R-:W-:-:S04]  /*1840*/  IADD3 R5, PT, PT, R2, R5, RZ ;  /* 0x0000000502057210 */ /* 0x000fc80007ffe0ff */
[----:B--2---:R-:W-:-:S13]  /*1850*/  ISETP.GE.AND P0, PT, R5, UR4, PT ;  /* 0x0000000405007c0c */ /* 0x004fda000bf06270 */
[----:B------:R-:W-:Y:S05]  /*1860*/  @!P0 BRA `(.L_x_14) ;  /* 0xfffffffc00508947 */ /* 0x000fea000383ffff */
[----:B------:R-:W-:Y:S05]  /*1870*/  EXIT ;  /* 0x000000000000794d */ /* 0x000fea0003800000 */
.L_x_15:
[----:B------:R-:W-:-:S00]  /*1880*/  BRA `(.L_x_15) ;  /* 0xfffffffc00fc7947 */ /* 0x000fc0000383ffff */
[----:B------:R-:W-:-:S00]  /*1890*/  NOP ;  /* 0x0000000000007918 */ /* 0x000fc00000000000 */
        /* <DEDUP_REMOVED lines=14> */
.L_x_16:


//--------------------- .nv.shared.reserved.0     --------------------------
	.section	.nv.shared.reserved.0,"aw",@nobits
	.weak		__nv_reservedSMEM_offset_0_alias
	.size		__nv_reservedSMEM_offset_0_alias, 0, 64
	.other		__nv_reservedSMEM_offset_0_alias,@"STO_CUDA_RESERVED_SHARED STV_DEFAULT"
__nv_reservedSMEM_offset_0_alias:
	.zero		0
	.zero		64


//--------------------- .nv.constant0._Z18mahalanobis_kernelP6uchar4iii --------------------------
	.section	.nv.constant0._Z18mahalanobis_kernelP6uchar4iii,"a",@progbits
	.sectionflags	@""
	.align	4
.nv.constant0._Z18mahalanobis_kernelP6uchar4iii:
	.zero		916


//--------------------- SYMBOLS --------------------------

	.type		.nv.reservedSmem.offset0,@object
	.size		.nv.reservedSmem.offset0,0x4
